//
// Generated by NVIDIA NVVM Compiler
//
// Compiler Build ID: CL-36424714
// Cuda compilation tools, release 13.0, V13.0.88
// Based on NVVM 20.0.0
//

.version 9.0
.target sm_100
.address_size 64

	// .globl	_Z10matrixMultPiS_S_i
// _ZZ16matrixMultSharedPiS_S_iiE1A has been demoted

.visible .entry _Z10matrixMultPiS_S_i(
	.param .u64 .ptr .align 1 _Z10matrixMultPiS_S_i_param_0,
	.param .u64 .ptr .align 1 _Z10matrixMultPiS_S_i_param_1,
	.param .u64 .ptr .align 1 _Z10matrixMultPiS_S_i_param_2,
	.param .u32 _Z10matrixMultPiS_S_i_param_3
)
{
	.reg .pred 	%p<12>;
	.reg .b32 	%r<106>;
	.reg .b64 	%rd<67>;

	ld.param.u64 	%rd14, [_Z10matrixMultPiS_S_i_param_0];
	ld.param.u64 	%rd15, [_Z10matrixMultPiS_S_i_param_1];
	ld.param.u32 	%r29, [_Z10matrixMultPiS_S_i_param_3];
	cvta.to.global.u64 	%rd1, %rd15;
	cvta.to.global.u64 	%rd2, %rd14;
	mov.u32 	%r31, %ctaid.y;
	mov.u32 	%r32, %ntid.y;
	mov.u32 	%r33, %tid.y;
	mad.lo.s32 	%r1, %r31, %r32, %r33;
	mov.u32 	%r34, %ctaid.x;
	mov.u32 	%r35, %ntid.x;
	mov.u32 	%r36, %tid.x;
	mad.lo.s32 	%r2, %r34, %r35, %r36;
	max.s32 	%r37, %r1, %r2;
	setp.ge.s32 	%p1, %r37, %r29;
	setp.lt.s32 	%p2, %r29, 1;
	mov.b32 	%r105, 0;
	or.pred  	%p3, %p1, %p2;
	@%p3 bra 	$L__BB0_12;
	mul.lo.s32 	%r3, %r29, %r1;
	and.b32  	%r4, %r29, 7;
	setp.lt.u32 	%p4, %r29, 8;
	mov.b32 	%r100, 0;
	mov.u32 	%r105, %r100;
	@%p4 bra 	$L__BB0_4;
	and.b32  	%r100, %r29, 2147483640;
	neg.s32 	%r94, %r100;
	mul.wide.u32 	%rd16, %r29, 4;
	add.s64 	%rd3, %rd1, %rd16;
	mul.wide.u32 	%rd17, %r29, 8;
	add.s64 	%rd4, %rd1, %rd17;
	mul.wide.u32 	%rd18, %r29, 12;
	add.s64 	%rd5, %rd1, %rd18;
	mul.wide.u32 	%rd19, %r29, 16;
	add.s64 	%rd6, %rd1, %rd19;
	mul.wide.u32 	%rd20, %r29, 20;
	add.s64 	%rd7, %rd1, %rd20;
	mul.wide.u32 	%rd21, %r29, 24;
	add.s64 	%rd8, %rd1, %rd21;
	mul.wide.u32 	%rd22, %r29, 28;
	add.s64 	%rd9, %rd1, %rd22;
	mul.wide.u32 	%rd23, %r3, 4;
	add.s64 	%rd24, %rd23, %rd2;
	add.s64 	%rd66, %rd24, 16;
	mov.b32 	%r105, 0;
	mov.u32 	%r93, %r2;
$L__BB0_3:
	.pragma "nounroll";
	mul.wide.s32 	%rd25, %r93, 4;
	add.s64 	%rd26, %rd3, %rd25;
	add.s64 	%rd27, %rd4, %rd25;
	add.s64 	%rd28, %rd5, %rd25;
	add.s64 	%rd29, %rd6, %rd25;
	add.s64 	%rd30, %rd7, %rd25;
	add.s64 	%rd31, %rd8, %rd25;
	add.s64 	%rd32, %rd9, %rd25;
	add.s64 	%rd33, %rd1, %rd25;
	ld.global.u32 	%r41, [%rd66+-16];
	ld.global.u32 	%r42, [%rd33];
	mad.lo.s32 	%r43, %r42, %r41, %r105;
	ld.global.u32 	%r44, [%rd66+-12];
	ld.global.u32 	%r45, [%rd26];
	mad.lo.s32 	%r46, %r45, %r44, %r43;
	ld.global.u32 	%r47, [%rd66+-8];
	ld.global.u32 	%r48, [%rd27];
	mad.lo.s32 	%r49, %r48, %r47, %r46;
	ld.global.u32 	%r50, [%rd66+-4];
	ld.global.u32 	%r51, [%rd28];
	mad.lo.s32 	%r52, %r51, %r50, %r49;
	ld.global.u32 	%r53, [%rd66];
	ld.global.u32 	%r54, [%rd29];
	mad.lo.s32 	%r55, %r54, %r53, %r52;
	ld.global.u32 	%r56, [%rd66+4];
	ld.global.u32 	%r57, [%rd30];
	mad.lo.s32 	%r58, %r57, %r56, %r55;
	ld.global.u32 	%r59, [%rd66+8];
	ld.global.u32 	%r60, [%rd31];
	mad.lo.s32 	%r61, %r60, %r59, %r58;
	ld.global.u32 	%r62, [%rd66+12];
	ld.global.u32 	%r63, [%rd32];
	mad.lo.s32 	%r105, %r63, %r62, %r61;
	add.s32 	%r94, %r94, 8;
	shl.b32 	%r64, %r29, 3;
	add.s32 	%r93, %r93, %r64;
	add.s64 	%rd66, %rd66, 32;
	setp.ne.s32 	%p5, %r94, 0;
	@%p5 bra 	$L__BB0_3;
$L__BB0_4:
	setp.eq.s32 	%p6, %r4, 0;
	@%p6 bra 	$L__BB0_12;
	and.b32  	%r16, %r29, 3;
	setp.lt.u32 	%p7, %r4, 4;
	@%p7 bra 	$L__BB0_7;
	add.s32 	%r66, %r100, %r3;
	mul.wide.u32 	%rd34, %r66, 4;
	add.s64 	%rd35, %rd2, %rd34;
	ld.global.u32 	%r67, [%rd35];
	mad.lo.s32 	%r68, %r100, %r29, %r2;
	mul.wide.s32 	%rd36, %r68, 4;
	add.s64 	%rd37, %rd1, %rd36;
	ld.global.u32 	%r69, [%rd37];
	mad.lo.s32 	%r70, %r69, %r67, %r105;
	cvt.u64.u32 	%rd38, %r3;
	cvt.u64.u32 	%rd39, %r100;
	add.s64 	%rd40, %rd39, %rd38;
	shl.b64 	%rd41, %rd40, 2;
	add.s64 	%rd42, %rd2, %rd41;
	ld.global.u32 	%r71, [%rd42+4];
	mul.wide.u32 	%rd43, %r29, 4;
	add.s64 	%rd44, %rd37, %rd43;
	ld.global.u32 	%r72, [%rd44];
	mad.lo.s32 	%r73, %r72, %r71, %r70;
	ld.global.u32 	%r74, [%rd42+8];
	add.s64 	%rd45, %rd44, %rd43;
	ld.global.u32 	%r75, [%rd45];
	mad.lo.s32 	%r76, %r75, %r74, %r73;
	ld.global.u32 	%r77, [%rd42+12];
	add.s64 	%rd46, %rd45, %rd43;
	ld.global.u32 	%r78, [%rd46];
	mad.lo.s32 	%r105, %r78, %r77, %r76;
	add.s32 	%r100, %r100, 4;
$L__BB0_7:
	setp.eq.s32 	%p8, %r16, 0;
	@%p8 bra 	$L__BB0_12;
	setp.eq.s32 	%p9, %r16, 1;
	@%p9 bra 	$L__BB0_10;
	add.s32 	%r80, %r100, %r3;
	mul.wide.u32 	%rd47, %r80, 4;
	add.s64 	%rd48, %rd2, %rd47;
	ld.global.u32 	%r81, [%rd48];
	mad.lo.s32 	%r82, %r100, %r29, %r2;
	mul.wide.s32 	%rd49, %r82, 4;
	add.s64 	%rd50, %rd1, %rd49;
	ld.global.u32 	%r83, [%rd50];
	mad.lo.s32 	%r84, %r83, %r81, %r105;
	cvt.u64.u32 	%rd51, %r3;
	cvt.u64.u32 	%rd52, %r100;
	add.s64 	%rd53, %rd52, %rd51;
	shl.b64 	%rd54, %rd53, 2;
	add.s64 	%rd55, %rd2, %rd54;
	ld.global.u32 	%r85, [%rd55+4];
	mul.wide.u32 	%rd56, %r29, 4;
	add.s64 	%rd57, %rd50, %rd56;
	ld.global.u32 	%r86, [%rd57];
	mad.lo.s32 	%r105, %r86, %r85, %r84;
	add.s32 	%r100, %r100, 2;
$L__BB0_10:
	and.b32  	%r87, %r29, 1;
	setp.eq.b32 	%p10, %r87, 1;
	not.pred 	%p11, %p10;
	@%p11 bra 	$L__BB0_12;
	add.s32 	%r88, %r100, %r3;
	mul.wide.u32 	%rd58, %r88, 4;
	add.s64 	%rd59, %rd2, %rd58;
	ld.global.u32 	%r89, [%rd59];
	mad.lo.s32 	%r90, %r100, %r29, %r2;
	mul.wide.s32 	%rd60, %r90, 4;
	add.s64 	%rd61, %rd1, %rd60;
	ld.global.u32 	%r91, [%rd61];
	mad.lo.s32 	%r105, %r91, %r89, %r105;
$L__BB0_12:
	ld.param.u64 	%rd65, [_Z10matrixMultPiS_S_i_param_2];
	cvta.to.global.u64 	%rd62, %rd65;
	mad.lo.s32 	%r92, %r29, %r1, %r2;
	mul.wide.s32 	%rd63, %r92, 4;
	add.s64 	%rd64, %rd62, %rd63;
	st.global.u32 	[%rd64], %r105;
	ret;

}
	// .globl	_Z16matrixMultSharedPiS_S_ii
.visible .entry _Z16matrixMultSharedPiS_S_ii(
	.param .u64 .ptr .align 1 _Z16matrixMultSharedPiS_S_ii_param_0,
	.param .u64 .ptr .align 1 _Z16matrixMultSharedPiS_S_ii_param_1,
	.param .u64 .ptr .align 1 _Z16matrixMultSharedPiS_S_ii_param_2,
	.param .u32 _Z16matrixMultSharedPiS_S_ii_param_3,
	.param .u32 _Z16matrixMultSharedPiS_S_ii_param_4
)
{
	.reg .pred 	%p<13>;
	.reg .b32 	%r<261>;
	.reg .b64 	%rd<75>;
	// demoted variable
	.shared .align 4 .b8 _ZZ16matrixMultSharedPiS_S_iiE1A[4096];
	ld.param.u64 	%rd4, [_Z16matrixMultSharedPiS_S_ii_param_1];
	ld.param.u32 	%r90, [_Z16matrixMultSharedPiS_S_ii_param_3];
	ld.param.u32 	%r91, [_Z16matrixMultSharedPiS_S_ii_param_4];
	cvta.to.global.u64 	%rd1, %rd4;
	mov.u32 	%r1, %tid.x;
	mov.u32 	%r2, %tid.y;
	mov.u32 	%r93, %ctaid.y;
	mad.lo.s32 	%r3, %r91, %r93, %r2;
	div.s32 	%r4, %r90, %r91;
	setp.lt.s32 	%p1, %r4, 1;
	mov.b32 	%r259, 0;
	@%p1 bra 	$L__BB1_17;
	mul.lo.s32 	%r5, %r91, %r2;
	and.b32  	%r6, %r91, 15;
	and.b32  	%r7, %r91, 7;
	and.b32  	%r8, %r91, 2147483632;
	and.b32  	%r9, %r91, 3;
	neg.s32 	%r10, %r8;
	shl.b32 	%r11, %r91, 4;
	mad.lo.s32 	%r12, %r91, 3, %r1;
	shl.b32 	%r95, %r91, 2;
	add.s32 	%r13, %r1, %r95;
	mad.lo.s32 	%r14, %r91, 5, %r1;
	mad.lo.s32 	%r15, %r91, 6, %r1;
	mad.lo.s32 	%r16, %r91, 7, %r1;
	shl.b32 	%r96, %r91, 3;
	add.s32 	%r17, %r1, %r96;
	mad.lo.s32 	%r18, %r91, 9, %r1;
	mad.lo.s32 	%r19, %r91, 10, %r1;
	mad.lo.s32 	%r20, %r91, 15, %r1;
	mov.b32 	%r229, 0;
	mov.u32 	%r259, %r229;
$L__BB1_2:
	ld.param.u64 	%rd73, [_Z16matrixMultSharedPiS_S_ii_param_0];
	setp.lt.s32 	%p2, %r91, 1;
	mad.lo.s32 	%r97, %r3, %r90, %r1;
	mad.lo.s32 	%r98, %r229, %r91, %r97;
	cvta.to.global.u64 	%rd5, %rd73;
	mul.wide.s32 	%rd6, %r98, 4;
	add.s64 	%rd7, %rd5, %rd6;
	ld.global.u32 	%r99, [%rd7];
	add.s32 	%r100, %r5, %r1;
	shl.b32 	%r101, %r100, 2;
	mov.u32 	%r102, _ZZ16matrixMultSharedPiS_S_iiE1A;
	add.s32 	%r103, %r102, %r101;
	st.shared.u32 	[%r103], %r99;
	bar.sync 	0;
	@%p2 bra 	$L__BB1_16;
	add.s32 	%r106, %r91, -1;
	setp.lt.u32 	%p3, %r106, 15;
	mov.b32 	%r254, 0;
	@%p3 bra 	$L__BB1_6;
	shl.b32 	%r107, %r91, 1;
	add.s32 	%r246, %r1, %r107;
	mad.lo.s32 	%r234, %r91, 14, %r1;
	mad.lo.s32 	%r235, %r91, 13, %r1;
	mad.lo.s32 	%r236, %r91, 12, %r1;
	mad.lo.s32 	%r237, %r91, 11, %r1;
	add.s32 	%r247, %r1, %r91;
	shl.b32 	%r108, %r5, 2;
	add.s32 	%r110, %r108, %r102;
	add.s32 	%r231, %r110, 32;
	mov.u32 	%r232, %r1;
	mov.u32 	%r233, %r20;
	mov.u32 	%r238, %r19;
	mov.u32 	%r239, %r18;
	mov.u32 	%r240, %r17;
	mov.u32 	%r241, %r16;
	mov.u32 	%r242, %r15;
	mov.u32 	%r243, %r14;
	mov.u32 	%r244, %r13;
	mov.u32 	%r245, %r12;
	mov.u32 	%r248, %r10;
$L__BB1_5:
	.pragma "nounroll";
	ld.shared.u32 	%r111, [%r231+-32];
	mul.wide.u32 	%rd8, %r232, 4;
	add.s64 	%rd9, %rd1, %rd8;
	ld.global.u32 	%r112, [%rd9];
	mad.lo.s32 	%r113, %r112, %r111, %r259;
	ld.shared.u32 	%r114, [%r231+-28];
	mul.wide.u32 	%rd10, %r247, 4;
	add.s64 	%rd11, %rd1, %rd10;
	ld.global.u32 	%r115, [%rd11];
	mad.lo.s32 	%r116, %r115, %r114, %r113;
	ld.shared.u32 	%r117, [%r231+-24];
	mul.wide.u32 	%rd12, %r246, 4;
	add.s64 	%rd13, %rd1, %rd12;
	ld.global.u32 	%r118, [%rd13];
	mad.lo.s32 	%r119, %r118, %r117, %r116;
	ld.shared.u32 	%r120, [%r231+-20];
	mul.wide.u32 	%rd14, %r245, 4;
	add.s64 	%rd15, %rd1, %rd14;
	ld.global.u32 	%r121, [%rd15];
	mad.lo.s32 	%r122, %r121, %r120, %r119;
	ld.shared.u32 	%r123, [%r231+-16];
	mul.wide.u32 	%rd16, %r244, 4;
	add.s64 	%rd17, %rd1, %rd16;
	ld.global.u32 	%r124, [%rd17];
	mad.lo.s32 	%r125, %r124, %r123, %r122;
	ld.shared.u32 	%r126, [%r231+-12];
	mul.wide.u32 	%rd18, %r243, 4;
	add.s64 	%rd19, %rd1, %rd18;
	ld.global.u32 	%r127, [%rd19];
	mad.lo.s32 	%r128, %r127, %r126, %r125;
	ld.shared.u32 	%r129, [%r231+-8];
	mul.wide.u32 	%rd20, %r242, 4;
	add.s64 	%rd21, %rd1, %rd20;
	ld.global.u32 	%r130, [%rd21];
	mad.lo.s32 	%r131, %r130, %r129, %r128;
	ld.shared.u32 	%r132, [%r231+-4];
	mul.wide.u32 	%rd22, %r241, 4;
	add.s64 	%rd23, %rd1, %rd22;
	ld.global.u32 	%r133, [%rd23];
	mad.lo.s32 	%r134, %r133, %r132, %r131;
	ld.shared.u32 	%r135, [%r231];
	mul.wide.u32 	%rd24, %r240, 4;
	add.s64 	%rd25, %rd1, %rd24;
	ld.global.u32 	%r136, [%rd25];
	mad.lo.s32 	%r137, %r136, %r135, %r134;
	ld.shared.u32 	%r138, [%r231+4];
	mul.wide.u32 	%rd26, %r239, 4;
	add.s64 	%rd27, %rd1, %rd26;
	ld.global.u32 	%r139, [%rd27];
	mad.lo.s32 	%r140, %r139, %r138, %r137;
	ld.shared.u32 	%r141, [%r231+8];
	mul.wide.u32 	%rd28, %r238, 4;
	add.s64 	%rd29, %rd1, %rd28;
	ld.global.u32 	%r142, [%rd29];
	mad.lo.s32 	%r143, %r142, %r141, %r140;
	ld.shared.u32 	%r144, [%r231+12];
	mul.wide.u32 	%rd30, %r237, 4;
	add.s64 	%rd31, %rd1, %rd30;
	ld.global.u32 	%r145, [%rd31];
	mad.lo.s32 	%r146, %r145, %r144, %r143;
	ld.shared.u32 	%r147, [%r231+16];
	mul.wide.u32 	%rd32, %r236, 4;
	add.s64 	%rd33, %rd1, %rd32;
	ld.global.u32 	%r148, [%rd33];
	mad.lo.s32 	%r149, %r148, %r147, %r146;
	ld.shared.u32 	%r150, [%r231+20];
	mul.wide.u32 	%rd34, %r235, 4;
	add.s64 	%rd35, %rd1, %rd34;
	ld.global.u32 	%r151, [%rd35];
	mad.lo.s32 	%r152, %r151, %r150, %r149;
	ld.shared.u32 	%r153, [%r231+24];
	mul.wide.u32 	%rd36, %r234, 4;
	add.s64 	%rd37, %rd1, %rd36;
	ld.global.u32 	%r154, [%rd37];
	mad.lo.s32 	%r155, %r154, %r153, %r152;
	ld.shared.u32 	%r156, [%r231+28];
	mul.wide.u32 	%rd38, %r233, 4;
	add.s64 	%rd39, %rd1, %rd38;
	ld.global.u32 	%r157, [%rd39];
	mad.lo.s32 	%r259, %r157, %r156, %r155;
	add.s32 	%r248, %r248, 16;
	add.s32 	%r247, %r247, %r11;
	add.s32 	%r246, %r246, %r11;
	add.s32 	%r245, %r245, %r11;
	add.s32 	%r244, %r244, %r11;
	add.s32 	%r243, %r243, %r11;
	add.s32 	%r242, %r242, %r11;
	add.s32 	%r241, %r241, %r11;
	add.s32 	%r240, %r240, %r11;
	add.s32 	%r239, %r239, %r11;
	add.s32 	%r238, %r238, %r11;
	add.s32 	%r237, %r237, %r11;
	add.s32 	%r236, %r236, %r11;
	add.s32 	%r235, %r235, %r11;
	add.s32 	%r234, %r234, %r11;
	add.s32 	%r233, %r233, %r11;
	add.s32 	%r232, %r232, %r11;
	add.s32 	%r231, %r231, 64;
	setp.ne.s32 	%p4, %r248, 0;
	mov.u32 	%r254, %r8;
	@%p4 bra 	$L__BB1_5;
$L__BB1_6:
	setp.eq.s32 	%p5, %r6, 0;
	@%p5 bra 	$L__BB1_16;
	add.s32 	%r159, %r6, -1;
	setp.lt.u32 	%p6, %r159, 7;
	@%p6 bra 	$L__BB1_9;
	add.s32 	%r160, %r254, %r5;
	shl.b32 	%r161, %r160, 2;
	mov.u32 	%r162, _ZZ16matrixMultSharedPiS_S_iiE1A;
	add.s32 	%r163, %r162, %r161;
	ld.shared.u32 	%r164, [%r163];
	mad.lo.s32 	%r165, %r254, %r91, %r1;
	mul.wide.u32 	%rd40, %r165, 4;
	add.s64 	%rd41, %rd1, %rd40;
	ld.global.u32 	%r166, [%rd41];
	mad.lo.s32 	%r167, %r166, %r164, %r259;
	ld.shared.u32 	%r168, [%r163+4];
	add.s32 	%r169, %r165, %r91;
	mul.wide.u32 	%rd42, %r169, 4;
	add.s64 	%rd43, %rd1, %rd42;
	ld.global.u32 	%r170, [%rd43];
	mad.lo.s32 	%r171, %r170, %r168, %r167;
	ld.shared.u32 	%r172, [%r163+8];
	add.s32 	%r173, %r169, %r91;
	mul.wide.u32 	%rd44, %r173, 4;
	add.s64 	%rd45, %rd1, %rd44;
	ld.global.u32 	%r174, [%rd45];
	mad.lo.s32 	%r175, %r174, %r172, %r171;
	ld.shared.u32 	%r176, [%r163+12];
	add.s32 	%r177, %r173, %r91;
	mul.wide.u32 	%rd46, %r177, 4;
	add.s64 	%rd47, %rd1, %rd46;
	ld.global.u32 	%r178, [%rd47];
	mad.lo.s32 	%r179, %r178, %r176, %r175;
	ld.shared.u32 	%r180, [%r163+16];
	add.s32 	%r181, %r177, %r91;
	mul.wide.u32 	%rd48, %r181, 4;
	add.s64 	%rd49, %rd1, %rd48;
	ld.global.u32 	%r182, [%rd49];
	mad.lo.s32 	%r183, %r182, %r180, %r179;
	ld.shared.u32 	%r184, [%r163+20];
	add.s32 	%r185, %r181, %r91;
	mul.wide.u32 	%rd50, %r185, 4;
	add.s64 	%rd51, %rd1, %rd50;
	ld.global.u32 	%r186, [%rd51];
	mad.lo.s32 	%r187, %r186, %r184, %r183;
	ld.shared.u32 	%r188, [%r163+24];
	add.s32 	%r189, %r185, %r91;
	mul.wide.u32 	%rd52, %r189, 4;
	add.s64 	%rd53, %rd1, %rd52;
	ld.global.u32 	%r190, [%rd53];
	mad.lo.s32 	%r191, %r190, %r188, %r187;
	ld.shared.u32 	%r192, [%r163+28];
	add.s32 	%r193, %r189, %r91;
	mul.wide.u32 	%rd54, %r193, 4;
	add.s64 	%rd55, %rd1, %rd54;
	ld.global.u32 	%r194, [%rd55];
	mad.lo.s32 	%r259, %r194, %r192, %r191;
	add.s32 	%r254, %r254, 8;
$L__BB1_9:
	setp.eq.s32 	%p7, %r7, 0;
	@%p7 bra 	$L__BB1_16;
	add.s32 	%r196, %r7, -1;
	setp.lt.u32 	%p8, %r196, 3;
	@%p8 bra 	$L__BB1_12;
	add.s32 	%r197, %r254, %r5;
	shl.b32 	%r198, %r197, 2;
	mov.u32 	%r199, _ZZ16matrixMultSharedPiS_S_iiE1A;
	add.s32 	%r200, %r199, %r198;
	ld.shared.u32 	%r201, [%r200];
	mad.lo.s32 	%r202, %r254, %r91, %r1;
	mul.wide.u32 	%rd56, %r202, 4;
	add.s64 	%rd57, %rd1, %rd56;
	ld.global.u32 	%r203, [%rd57];
	mad.lo.s32 	%r204, %r203, %r201, %r259;
	ld.shared.u32 	%r205, [%r200+4];
	add.s32 	%r206, %r202, %r91;
	mul.wide.u32 	%rd58, %r206, 4;
	add.s64 	%rd59, %rd1, %rd58;
	ld.global.u32 	%r207, [%rd59];
	mad.lo.s32 	%r208, %r207, %r205, %r204;
	ld.shared.u32 	%r209, [%r200+8];
	add.s32 	%r210, %r206, %r91;
	mul.wide.u32 	%rd60, %r210, 4;
	add.s64 	%rd61, %rd1, %rd60;
	ld.global.u32 	%r211, [%rd61];
	mad.lo.s32 	%r212, %r211, %r209, %r208;
	ld.shared.u32 	%r213, [%r200+12];
	add.s32 	%r214, %r210, %r91;
	mul.wide.u32 	%rd62, %r214, 4;
	add.s64 	%rd63, %rd1, %rd62;
	ld.global.u32 	%r215, [%rd63];
	mad.lo.s32 	%r259, %r215, %r213, %r212;
	add.s32 	%r254, %r254, 4;
$L__BB1_12:
	setp.eq.s32 	%p9, %r9, 0;
	@%p9 bra 	$L__BB1_16;
	setp.eq.s32 	%p10, %r9, 1;
	add.s32 	%r216, %r254, %r5;
	shl.b32 	%r217, %r216, 2;
	mov.u32 	%r218, _ZZ16matrixMultSharedPiS_S_iiE1A;
	add.s32 	%r81, %r218, %r217;
	ld.shared.u32 	%r219, [%r81];
	mad.lo.s32 	%r82, %r254, %r91, %r1;
	mul.wide.u32 	%rd64, %r82, 4;
	add.s64 	%rd65, %rd1, %rd64;
	ld.global.u32 	%r220, [%rd65];
	mad.lo.s32 	%r259, %r220, %r219, %r259;
	@%p10 bra 	$L__BB1_16;
	setp.eq.s32 	%p11, %r9, 2;
	ld.shared.u32 	%r221, [%r81+4];
	add.s32 	%r84, %r82, %r91;
	mul.wide.u32 	%rd66, %r84, 4;
	add.s64 	%rd67, %rd1, %rd66;
	ld.global.u32 	%r222, [%rd67];
	mad.lo.s32 	%r259, %r222, %r221, %r259;
	@%p11 bra 	$L__BB1_16;
	ld.shared.u32 	%r223, [%r81+8];
	add.s32 	%r224, %r84, %r91;
	mul.wide.u32 	%rd68, %r224, 4;
	add.s64 	%rd69, %rd1, %rd68;
	ld.global.u32 	%r225, [%rd69];
	mad.lo.s32 	%r259, %r225, %r223, %r259;
$L__BB1_16:
	bar.sync 	0;
	add.s32 	%r229, %r229, 1;
	setp.ne.s32 	%p12, %r229, %r4;
	@%p12 bra 	$L__BB1_2;
$L__BB1_17:
	ld.param.u64 	%rd74, [_Z16matrixMultSharedPiS_S_ii_param_2];
	cvta.to.global.u64 	%rd70, %rd74;
	mov.u32 	%r226, %ctaid.x;
	mad.lo.s32 	%r227, %r91, %r226, %r1;
	mad.lo.s32 	%r228, %r3, %r90, %r227;
	mul.wide.s32 	%rd71, %r228, 4;
	add.s64 	%rd72, %rd70, %rd71;
	st.global.u32 	[%rd72], %r259;
	ret;

}


// ===== COMPILED SASS (sm_100) =====

	.target	sm_100

	.elftype	@"ET_EXEC"


//--------------------- .note.nv.tkinfo           --------------------------
	.section	.note.nv.tkinfo,"",@"SHT_NOTE"
	.sectionflags	@"SHF_NOTE_NV_TKINFO"
	.tkinfo
        /*0018*/ 	.word	0x00000002
        /*0030*/ 	.string	""
        /*0030*/ 	.string	"ptxas"
        /*0030*/ 	.string	"Cuda compilation tools, release 13.0, V13.0.88"
        /*0030*/ 	.string	"Build cuda_13.0.r13.0/compiler.36424714_0"
        /*0030*/ 	.string	"-arch sm_100 -m 64 "



//--------------------- .note.nv.cuinfo           --------------------------
	.section	.note.nv.cuinfo,"",@"SHT_NOTE"
	.sectionflags	@"SHF_NOTE_NV_CUINFO"
        /*0018*/ 	.short	0x0002
        /*001a*/ 	.short	0x0064
        /*001c*/ 	.short	0x0082
	.zero		2


//--------------------- .nv.info                  --------------------------
	.section	.nv.info,"",@"SHT_CUDA_INFO"
	.align	4


	//----- nvinfo : EIATTR_REGCOUNT
	.align		4
        /*0000*/ 	.byte	0x04, 0x2f
        /*0002*/ 	.short	(.L_1 - .L_0)
	.align		4
.L_0:
        /*0004*/ 	.word	index@(_Z10matrixMultPiS_S_i)
        /*0008*/ 	.word	0x0000001e


	//----- nvinfo : EIATTR_FRAME_SIZE
	.align		4
.L_1:
        /*000c*/ 	.byte	0x04, 0x11
        /*000e*/ 	.short	(.L_3 - .L_2)
	.align		4
.L_2:
        /*0010*/ 	.word	index@(_Z10matrixMultPiS_S_i)
        /*0014*/ 	.word	0x00000000


	//----- nvinfo : EIATTR_REGCOUNT
	.align		4
.L_3:
        /*0018*/ 	.byte	0x04, 0x2f
        /*001a*/ 	.short	(.L_5 - .L_4)
	.align		4
.L_4:
        /*001c*/ 	.word	index@(_Z16matrixMultSharedPiS_S_ii)
        /*0020*/ 	.word	0x00000028


	//----- nvinfo : EIATTR_FRAME_SIZE
	.align		4
.L_5:
        /*0024*/ 	.byte	0x04, 0x11
        /*0026*/ 	.short	(.L_7 - .L_6)
	.align		4
.L_6:
        /*0028*/ 	.word	index@(_Z16matrixMultSharedPiS_S_ii)
        /*002c*/ 	.word	0x00000000


	//----- nvinfo : EIATTR_MIN_STACK_SIZE
	.align		4
.L_7:
        /*0030*/ 	.byte	0x04, 0x12
        /*0032*/ 	.short	(.L_9 - .L_8)
	.align		4
.L_8:
        /*0034*/ 	.word	index@(_Z16matrixMultSharedPiS_S_ii)
        /*0038*/ 	.word	0x00000000


	//----- nvinfo : EIATTR_MIN_STACK_SIZE
	.align		4
.L_9:
        /*003c*/ 	.byte	0x04, 0x12
        /*003e*/ 	.short	(.L_11 - .L_10)
	.align		4
.L_10:
        /*0040*/ 	.word	index@(_Z10matrixMultPiS_S_i)
        /*0044*/ 	.word	0x00000000
.L_11:


//--------------------- .nv.compat                --------------------------
	.section	.nv.compat,"",@"SHT_CUDA_COMPAT_INFO"
	.align	4
        /*0000*/ 	.byte	0x02, 0x09, 0x00, 0x00, 0x02, 0x02, 0x01, 0x00, 0x02, 0x05, 0x05, 0x00, 0x03, 0x07, 0x01, 0x01
        /*0010*/ 	.byte	0x02, 0x03, 0x00, 0x00, 0x02, 0x06, 0x01, 0x00, 0x04, 0x0b, 0x08, 0x00, 0x09, 0x00, 0x00, 0x00
        /*0020*/ 	.byte	0x00, 0x00, 0x00, 0x00


//--------------------- .nv.info._Z16matrixMultSharedPiS_S_ii --------------------------
	.section	.nv.info._Z16matrixMultSharedPiS_S_ii,"",@"SHT_CUDA_INFO"
	.sectionflags	@""
	.align	4


	//----- nvinfo : EIATTR_CUDA_API_VERSION
	.align		4
        /*0000*/ 	.byte	0x04, 0x37
        /*0002*/ 	.short	(.L_13 - .L_12)
.L_12:
        /*0004*/ 	.word	0x00000082


	//----- nvinfo : EIATTR_KPARAM_INFO
	.align		4
.L_13:
        /*0008*/ 	.byte	0x04, 0x17
        /*000a*/ 	.short	(.L_15 - .L_14)
.L_14:
        /*000c*/ 	.word	0x00000000
        /*0010*/ 	.short	0x0004
        /*0012*/ 	.short	0x001c
        /*0014*/ 	.byte	0x00, 0xf0, 0x11, 0x00


	//----- nvinfo : EIATTR_KPARAM_INFO
	.align		4
.L_15:
        /*0018*/ 	.byte	0x04, 0x17
        /*001a*/ 	.short	(.L_17 - .L_16)
.L_16:
        /*001c*/ 	.word	0x00000000
        /*0020*/ 	.short	0x0003
        /*0022*/ 	.short	0x0018
        /*0024*/ 	.byte	0x00, 0xf0, 0x11, 0x00


	//----- nvinfo : EIATTR_KPARAM_INFO
	.align		4
.L_17:
        /*0028*/ 	.byte	0x04, 0x17
        /*002a*/ 	.short	(.L_19 - .L_18)
.L_18:
        /*002c*/ 	.word	0x00000000
        /*0030*/ 	.short	0x0002
        /*0032*/ 	.short	0x0010
        /*0034*/ 	.byte	0x00, 0xf5, 0x21, 0x00


	//----- nvinfo : EIATTR_KPARAM_INFO
	.align		4
.L_19:
        /*0038*/ 	.byte	0x04, 0x17
        /*003a*/ 	.short	(.L_21 - .L_20)
.L_20:
        /*003c*/ 	.word	0x00000000
        /*0040*/ 	.short	0x0001
        /*0042*/ 	.short	0x0008
        /*0044*/ 	.byte	0x00, 0xf5, 0x21, 0x00


	//----- nvinfo : EIATTR_KPARAM_INFO
	.align		4
.L_21:
        /*0048*/ 	.byte	0x04, 0x17
        /*004a*/ 	.short	(.L_23 - .L_22)
.L_22:
        /*004c*/ 	.word	0x00000000
        /*0050*/ 	.short	0x0000
        /*0052*/ 	.short	0x0000
        /*0054*/ 	.byte	0x00, 0xf5, 0x21, 0x00


	//----- nvinfo : EIATTR_SPARSE_MMA_MASK
	.align		4
.L_23:
        /*0058*/ 	.byte	0x03, 0x50
        /*005a*/ 	.short	0x0000


	//----- nvinfo : EIATTR_MAXREG_COUNT
	.align		4
        /*005c*/ 	.byte	0x03, 0x1b
        /*005e*/ 	.short	0x00ff


	//----- nvinfo : EIATTR_NUM_BARRIERS
	.align		4
        /*0060*/ 	.byte	0x02, 0x4c
        /*0062*/ 	.byte	0x01
	.zero		1


	//----- nvinfo : EIATTR_MERCURY_ISA_VERSION
	.align		4
        /*0064*/ 	.byte	0x03, 0x5f
        /*0066*/ 	.short	0x0101


	//----- nvinfo : EIATTR_VRC_CTA_INIT_COUNT
	.align		4
        /*0068*/ 	.byte	0x02, 0x4a
	.zero		1
	.zero		1


	//----- nvinfo : EIATTR_EXIT_INSTR_OFFSETS
	.align		4
        /*006c*/ 	.byte	0x04, 0x1c
        /*006e*/ 	.short	(.L_25 - .L_24)


	//   ....[0]....
.L_24:
        /*0070*/ 	.word	0x000013a0


	//----- nvinfo : EIATTR_CBANK_PARAM_SIZE
	.align		4
.L_25:
        /*0074*/ 	.byte	0x03, 0x19
        /*0076*/ 	.short	0x0020


	//----- nvinfo : EIATTR_PARAM_CBANK
	.align		4
        /*0078*/ 	.byte	0x04, 0x0a
        /*007a*/ 	.short	(.L_27 - .L_26)
	.align		4
.L_26:
        /*007c*/ 	.word	index@(.nv.constant0._Z16matrixMultSharedPiS_S_ii)
        /*0080*/ 	.short	0x0380
        /*0082*/ 	.short	0x0020


	//----- nvinfo : EIATTR_SW_WAR
	.align		4
.L_27:
        /*0084*/ 	.byte	0x04, 0x36
        /*0086*/ 	.short	(.L_29 - .L_28)
.L_28:
        /*0088*/ 	.word	0x00000008
.L_29:


//--------------------- .nv.info._Z10matrixMultPiS_S_i --------------------------
	.section	.nv.info._Z10matrixMultPiS_S_i,"",@"SHT_CUDA_INFO"
	.sectionflags	@""
	.align	4


	//----- nvinfo : EIATTR_CUDA_API_VERSION
	.align		4
        /*0000*/ 	.byte	0x04, 0x37
        /*0002*/ 	.short	(.L_31 - .L_30)
.L_30:
        /*0004*/ 	.word	0x00000082


	//----- nvinfo : EIATTR_KPARAM_INFO
	.align		4
.L_31:
        /*0008*/ 	.byte	0x04, 0x17
        /*000a*/ 	.short	(.L_33 - .L_32)
.L_32:
        /*000c*/ 	.word	0x00000000
        /*0010*/ 	.short	0x0003
        /*0012*/ 	.short	0x0018
        /*0014*/ 	.byte	0x00, 0xf0, 0x11, 0x00


	//----- nvinfo : EIATTR_KPARAM_INFO
	.align		4
.L_33:
        /*0018*/ 	.byte	0x04, 0x17
        /*001a*/ 	.short	(.L_35 - .L_34)
.L_34:
        /*001c*/ 	.word	0x00000000
        /*0020*/ 	.short	0x0002
        /*0022*/ 	.short	0x0010
        /*0024*/ 	.byte	0x00, 0xf5, 0x21, 0x00


	//----- nvinfo : EIATTR_KPARAM_INFO
	.align		4
.L_35:
        /*0028*/ 	.byte	0x04, 0x17
        /*002a*/ 	.short	(.L_37 - .L_36)
.L_36:
        /*002c*/ 	.word	0x00000000
        /*0030*/ 	.short	0x0001
        /*0032*/ 	.short	0x0008
        /*0034*/ 	.byte	0x00, 0xf5, 0x21, 0x00


	//----- nvinfo : EIATTR_KPARAM_INFO
	.align		4
.L_37:
        /*0038*/ 	.byte	0x04, 0x17
        /*003a*/ 	.short	(.L_39 - .L_38)
.L_38:
        /*003c*/ 	.word	0x00000000
        /*0040*/ 	.short	0x0000
        /*0042*/ 	.short	0x0000
        /*0044*/ 	.byte	0x00, 0xf5, 0x21, 0x00


	//----- nvinfo : EIATTR_SPARSE_MMA_MASK
	.align		4
.L_39:
        /*0048*/ 	.byte	0x03, 0x50
        /*004a*/ 	.short	0x0000


	//----- nvinfo : EIATTR_MAXREG_COUNT
	.align		4
        /*004c*/ 	.byte	0x03, 0x1b
        /*004e*/ 	.short	0x00ff


	//----- nvinfo : EIATTR_MERCURY_ISA_VERSION
	.align		4
        /*0050*/ 	.byte	0x03, 0x5f
        /*0052*/ 	.short	0x0101


	//----- nvinfo : EIATTR_VRC_CTA_INIT_COUNT
	.align		4
        /*0054*/ 	.byte	0x02, 0x4a
	.zero		1
	.zero		1


	//----- nvinfo : EIATTR_EXIT_INSTR_OFFSETS
	.align		4
        /*0058*/ 	.byte	0x04, 0x1c
        /*005a*/ 	.short	(.L_41 - .L_40)


	//   ....[0]....
.L_40:
        /*005c*/ 	.word	0x00000b00


	//----- nvinfo : EIATTR_CRS_STACK_SIZE
	.align		4
.L_41:
        /*0060*/ 	.byte	0x04, 0x1e
        /*0062*/ 	.short	(.L_43 - .L_42)
.L_42:
        /*0064*/ 	.word	0x00000000


	//----- nvinfo : EIATTR_CBANK_PARAM_SIZE
	.align		4
.L_43:
        /*0068*/ 	.byte	0x03, 0x19
        /*006a*/ 	.short	0x001c


	//----- nvinfo : EIATTR_PARAM_CBANK
	.align		4
        /*006c*/ 	.byte	0x04, 0x0a
        /*006e*/ 	.short	(.L_45 - .L_44)
	.align		4
.L_44:
        /*0070*/ 	.word	index@(.nv.constant0._Z10matrixMultPiS_S_i)
        /*0074*/ 	.short	0x0380
        /*0076*/ 	.short	0x001c


	//----- nvinfo : EIATTR_SW_WAR
	.align		4
.L_45:
        /*0078*/ 	.byte	0x04, 0x36
        /*007a*/ 	.short	(.L_47 - .L_46)
.L_46:
        /*007c*/ 	.word	0x00000008
.L_47:


//--------------------- .nv.callgraph             --------------------------
	.section	.nv.callgraph,"",@"SHT_CUDA_CALLGRAPH"
	.align	4
	.sectionentsize	8
	.align		4
        /*0000*/ 	.word	0x00000000
	.align		4
        /*0004*/ 	.word	0xffffffff
	.align		4
        /*0008*/ 	.word	0x00000000
	.align		4
        /*000c*/ 	.word	0xfffffffe
	.align		4
        /*0010*/ 	.word	0x00000000
	.align		4
        /*0014*/ 	.word	0xfffffffd
	.align		4
        /*0018*/ 	.word	0x00000000
	.align		4
        /*001c*/ 	.word	0xfffffffc


//--------------------- .text._Z16matrixMultSharedPiS_S_ii --------------------------
	.section	.text._Z16matrixMultSharedPiS_S_ii,"ax",@progbits
	.align	128
        .global         _Z16matrixMultSharedPiS_S_ii
        .type           _Z16matrixMultSharedPiS_S_ii,@function
        .size           _Z16matrixMultSharedPiS_S_ii,(.L_x_14 - _Z16matrixMultSharedPiS_S_ii)
        .other          _Z16matrixMultSharedPiS_S_ii,@"STO_CUDA_ENTRY STV_DEFAULT"
_Z16matrixMultSharedPiS_S_ii:
.text._Z16matrixMultSharedPiS_S_ii:
[----:B------:R-:W-:Y:S01]  /*0000*/  LDC R1, c[0x0][0x37c] ;  /* 0x0000df00ff017b82 */ /* 0x000fe20000000800 */
[----:B------:R-:W0:Y:S01]  /*0010*/  LDCU.64 UR14, c[0x0][0x398] ;  /* 0x00007300ff0e77ac */ /* 0x000e220008000a00 */
[----:B------:R-:W1:Y:S01]  /*0020*/  S2R R12, SR_TID.Y ;  /* 0x00000000000c7919 */ /* 0x000e620000002200 */
[----:B------:R-:W-:Y:S01]  /*0030*/  HFMA2 R22, -RZ, RZ, 0, 0 ;  /* 0x00000000ff167431 */ /* 0x000fe200000001ff */
[----:B------:R-:W-:Y:S01]  /*0040*/  UMOV UR4, URZ ;  /* 0x000000ff00047c82 */ /* 0x000fe20008000000 */
[----:B------:R-:W2:Y:S01]  /*0050*/  S2R R11, SR_TID.X ;  /* 0x00000000000b7919 */ /* 0x000ea20000002100 */
[----:B------:R-:W3:Y:S01]  /*0060*/  LDCU.64 UR12, c[0x0][0x358] ;  /* 0x00006b00ff0c77ac */ /* 0x000ee20008000a00 */
[----:B0-----:R-:W-:Y:S02]  /*0070*/  IABS R0, UR15 ;  /* 0x0000000f00007c13 */ /* 0x001fe40008000000 */
[----:B------:R-:W-:Y:S02]  /*0080*/  IABS R3, UR14 ;  /* 0x0000000e00037c13 */ /* 0x000fe40008000000 */
[----:B------:R-:W-:-:S02]  /*0090*/  R2UR UR8, R0 ;  /* 0x00000000000872ca */ /* 0x000fc400000e0000 */
[----:B------:R-:W-:Y:S02]  /*00a0*/  R2UR UR7, R3 ;  /* 0x00000000030772ca */ /* 0x000fe400000e0000 */
[----:B------:R-:W1:Y:S09]  /*00b0*/  S2R R3, SR_CTAID.Y ;  /* 0x0000000000037919 */ /* 0x000e720000002600 */
[----:B------:R-:W0:Y:S08]  /*00c0*/  I2F.RP R0, UR8 ;  /* 0x0000000800007d06 */ /* 0x000e300008209400 */
[----:B0-----:R-:W0:Y:S02]  /*00d0*/  MUFU.RCP R0, R0 ;  /* 0x0000000000007308 */ /* 0x001e240000001000 */
[----:B0-----:R-:W-:-:S06]  /*00e0*/  IADD3 R2, PT, PT, R0, 0xffffffe, RZ ;  /* 0x0ffffffe00027810 */ /* 0x001fcc0007ffe0ff */
[----:B------:R-:W0:Y:S02]  /*00f0*/  F2I.FTZ.U32.TRUNC.NTZ R2, R2 ;  /* 0x0000000200027305 */ /* 0x000e24000021f000 */
[----:B0-----:R-:W-:Y:S01]  /*0100*/  R2UR UR5, R2 ;  /* 0x00000000020572ca */ /* 0x001fe200000e0000 */
[----:B-1----:R-:W-:-:S12]  /*0110*/  IMAD R2, R3, UR15, R12 ;  /* 0x0000000f03027c24 */ /* 0x002fd8000f8e020c */
[----:B------:R-:W-:-:S04]  /*0120*/  UIADD3 UR6, UPT, UPT, URZ, -UR5, URZ ;  /* 0x80000005ff067290 */ /* 0x000fc8000fffe0ff */
[----:B------:R-:W-:-:S04]  /*0130*/  UIMAD UR6, UR6, UR8, URZ ;  /* 0x00000008060672a4 */ /* 0x000fc8000f8e02ff */
[----:B------:R-:W-:-:S04]  /*0140*/  UIMAD.WIDE.U32 UR4, UR5, UR6, UR4 ;  /* 0x00000006050472a5 */ /* 0x000fc8000f8e0004 */
[----:B------:R-:W-:-:S04]  /*0150*/  UIMAD.WIDE.U32 UR4, UR5, UR7, URZ ;  /* 0x00000007050472a5 */ /* 0x000fc8000f8e00ff */
[----:B------:R-:W-:-:S04]  /*0160*/  UIADD3 UR4, UPT, UPT, -UR5, URZ, URZ ;  /* 0x000000ff05047290 */ /* 0x000fc8000fffe1ff */
[----:B------:R-:W-:-:S04]  /*0170*/  UIMAD UR4, UR8, UR4, UR7 ;  /* 0x00000004080472a4 */ /* 0x000fc8000f8e0207 */
[----:B------:R-:W-:-:S11]  /*0180*/  UISETP.GT.U32.AND UP1, UPT, UR8, UR4, UPT ;  /* 0x000000040800728c */ /* 0x000fd6000bf24070 */
[----:B------:R-:W-:Y:S02]  /*0190*/  @!UP1 UIADD3 UR4, UPT, UPT, UR4, -UR8, URZ ;  /* 0x8000000804049290 */ /* 0x000fe4000fffe0ff */
[----:B------:R-:W-:Y:S02]  /*01a0*/  @!UP1 UIADD3 UR5, UPT, UPT, UR5, 0x1, URZ ;  /* 0x0000000105059890 */ /* 0x000fe4000fffe0ff */
[----:B------:R-:W-:Y:S02]  /*01b0*/  UISETP.GE.U32.AND UP0, UPT, UR4, UR8, UPT ;  /* 0x000000080400728c */ /* 0x000fe4000bf06070 */
[----:B------:R-:W-:-:S04]  /*01c0*/  ULOP3.LUT UR4, UR14, UR15, URZ, 0x3c, !UPT ;  /* 0x0000000f0e047292 */ /* 0x000fc8000f8e3cff */
[----:B------:R-:W-:-:S05]  /*01d0*/  UISETP.GE.AND UP1, UPT, UR4, URZ, UPT ;  /* 0x000000ff0400728c */ /* 0x000fca000bf26270 */
[----:B------:R-:W-:Y:S02]  /*01e0*/  @UP0 UIADD3 UR5, UPT, UPT, UR5, 0x1, URZ ;  /* 0x0000000105050890 */ /* 0x000fe4000fffe0ff */
[----:B------:R-:W-:-:S05]  /*01f0*/  UISETP.NE.AND UP0, UPT, UR15, URZ, UPT ;  /* 0x000000ff0f00728c */ /* 0x000fca000bf05270 */
[----:B------:R-:W-:Y:S02]  /*0200*/  UMOV UR7, UR5 ;  /* 0x0000000500077c82 */ /* 0x000fe40008000000 */
[----:B------:R-:W-:-:S04]  /*0210*/  @!UP1 UIADD3 UR7, UPT, UPT, -UR7, URZ, URZ ;  /* 0x000000ff07079290 */ /* 0x000fc8000fffe1ff */
[----:B------:R-:W-:-:S04]  /*0220*/  @!UP0 ULOP3.LUT UR7, URZ, UR15, URZ, 0x33, !UPT ;  /* 0x0000000fff078292 */ /* 0x000fc8000f8e33ff */
[----:B------:R-:W-:-:S09]  /*0230*/  UISETP.GE.AND UP0, UPT, UR7, 0x1, UPT ;  /* 0x000000010700788c */ /* 0x000fd2000bf06270 */
[----:B--23--:R-:W-:Y:S05]  /*0240*/  BRA.U !UP0, `(.L_x_0) ;  /* 0x0000001108387547 */ /* 0x00cfea000b800000 */
[----:B------:R-:W-:Y:S01]  /*0250*/  MOV R6, UR15 ;  /* 0x0000000f00067c02 */ /* 0x000fe20008000f00 */
[----:B------:R-:W-:Y:S01]  /*0260*/  IMAD R12, R12, UR15, RZ ;  /* 0x0000000f0c0c7c24 */ /* 0x000fe2000f8e02ff */
[----:B------:R-:W-:Y:S01]  /*0270*/  MOV R8, UR15 ;  /* 0x0000000f00087c02 */ /* 0x000fe20008000f00 */
[----:B------:R-:W-:Y:S02]  /*0280*/  ULOP3.LUT UR8, UR15, 0xf, URZ, 0xc0, !UPT ;  /* 0x0000000f0f087892 */ /* 0x000fe4000f8ec0ff */
[----:B------:R-:W-:Y:S01]  /*0290*/  MOV R10, UR15 ;  /* 0x0000000f000a7c02 */ /* 0x000fe20008000f00 */
[--C-:B------:R-:W-:Y:S01]  /*02a0*/  IMAD R5, R6, 0x5, R11.reuse ;  /* 0x0000000506057824 */ /* 0x100fe200078e020b */
        /* <DEDUP_REMOVED lines=11> */
[----:B------:R-:W-:Y:S01]  /*0360*/  ULOP3.LUT UR9, UR15, 0x7, URZ, 0xc0, !UPT ;  /* 0x000000070f097892 */ /* 0x000fe2000f8ec0ff */
[-C--:B------:R-:W-:Y:S01]  /*0370*/  LEA R4, R4, R11.reuse, 0x2 ;  /* 0x0000000b04047211 */ /* 0x080fe200078e10ff */
[----:B------:R-:W-:Y:S01]  /*0380*/  ULOP3.LUT UR10, UR15, 0x7ffffff0, URZ, 0xc0, !UPT ;  /* 0x7ffffff00f0a7892 */ /* 0x000fe2000f8ec0ff */
[----:B------:R-:W-:Y:S01]  /*0390*/  LEA R8, R14, R11, 0x3 ;  /* 0x0000000b0e087211 */ /* 0x000fe200078e18ff */
[----:B------:R-:W-:Y:S01]  /*03a0*/  IMAD R11, R20, 0xf, R11 ;  /* 0x0000000f140b7824 */ /* 0x000fe200078e020b */
[----:B------:R-:W-:Y:S01]  /*03b0*/  MOV R22, RZ ;  /* 0x000000ff00167202 */ /* 0x000fe20000000f00 */
[----:B------:R-:W-:Y:S01]  /*03c0*/  ULOP3.LUT UR11, UR15, 0x3, URZ, 0xc0, !UPT ;  /* 0x000000030f0b7892 */ /* 0x000fe2000f8ec0ff */
[----:B------:R-:W-:-:S11]  /*03d0*/  UMOV UR4, URZ ;  /* 0x000000ff00047c82 */ /* 0x000fd60008000000 */
.L_x_6:
[----:B0-----:R-:W0:Y:S01]  /*03e0*/  S2R R31, SR_TID.X ;  /* 0x00000000001f7919 */ /* 0x001e220000002100 */
[----:B------:R-:W0:Y:S01]  /*03f0*/  LDCU.64 UR14, c[0x0][0x398] ;  /* 0x00007300ff0e77ac */ /* 0x000e220008000a00 */
[----:B-1----:R-:W1:Y:S01]  /*0400*/  LDC.64 R14, c[0x0][0x380] ;  /* 0x0000e000ff0e7b82 */ /* 0x002e620000000a00 */
[----:B------:R-:W-:Y:S01]  /*0410*/  MOV R13, UR4 ;  /* 0x00000004000d7c02 */ /* 0x000fe20008000f00 */
[----:B0-----:R-:W-:-:S04]  /*0420*/  IMAD R0, R2, UR14, R31 ;  /* 0x0000000e02007c24 */ /* 0x001fc8000f8e021f */
[----:B------:R-:W-:-:S04]  /*0430*/  IMAD R13, R13, UR15, R0 ;  /* 0x0000000f0d0d7c24 */ /* 0x000fc8000f8e0200 */
[----:B-1----:R-:W-:-:S06]  /*0440*/  IMAD.WIDE R14, R13, 0x4, R14 ;  /* 0x000000040d0e7825 */ /* 0x002fcc00078e020e */
[----:B------:R-:W2:Y:S01]  /*0450*/  LDG.E R14, desc[UR12][R14.64] ;  /* 0x0000000c0e0e7981 */ /* 0x000ea2000c1e1900 */
[----:B------:R-:W0:Y:S01]  /*0460*/  S2UR UR6, SR_CgaCtaId ;  /* 0x00000000000679c3 */ /* 0x000e220000008800 */
[----:B------:R-:W-:Y:S01]  /*0470*/  UMOV UR5, 0x400 ;  /* 0x0000040000057882 */ /* 0x000fe20000000000 */
[----:B------:R-:W-:Y:S01]  /*0480*/  IADD3 R0, PT, PT, R12, R31, RZ ;  /* 0x0000001f0c007210 */ /* 0x000fe20007ffe0ff */
[----:B------:R-:W-:Y:S02]  /*0490*/  UISETP.GE.AND UP1, UPT, UR15, 0x1, UPT ;  /* 0x000000010f00788c */ /* 0x000fe4000bf26270 */
[----:B------:R-:W-:-:S04]  /*04a0*/  UIADD3 UR4, UPT, UPT, UR4, 0x1, URZ ;  /* 0x0000000104047890 */ /* 0x000fc8000fffe0ff */
[----:B------:R-:W-:Y:S02]  /*04b0*/  UISETP.NE.AND UP0, UPT, UR4, UR7, UPT ;  /* 0x000000070400728c */ /* 0x000fe4000bf05270 */
[----:B0-----:R-:W-:-:S06]  /*04c0*/  ULEA UR5, UR6, UR5, 0x18 ;  /* 0x0000000506057291 */ /* 0x001fcc000f8ec0ff */
[----:B------:R-:W-:-:S05]  /*04d0*/  LEA R13, R0, UR5, 0x2 ;  /* 0x00000005000d7c11 */ /* 0x000fca000f8e10ff */
[----:B--2---:R0:W-:Y:S01]  /*04e0*/  STS [R13], R14 ;  /* 0x0000000e0d007388 */ /* 0x0041e20000000800 */
[----:B------:R-:W-:Y:S06]  /*04f0*/  BAR.SYNC.DEFER_BLOCKING 0x0 ;  /* 0x0000000000007b1d */ /* 0x000fec0000010000 */
[----:B------:R-:W-:Y:S05]  /*0500*/  BRA.U !UP1, `(.L_x_1) ;  /* 0x0000000d09807547 */ /* 0x000fea000b800000 */
[----:B------:R-:W-:Y:S01]  /*0510*/  UIADD3 UR6, UPT, UPT, UR15, -0x1, URZ ;  /* 0xffffffff0f067890 */ /* 0x000fe2000fffe0ff */
[----:B0-----:R-:W-:-:S03]  /*0520*/  MOV R13, RZ ;  /* 0x000000ff000d7202 */ /* 0x001fc60000000f00 */
[----:B------:R-:W-:-:S09]  /*0530*/  UISETP.GE.U32.AND UP1, UPT, UR6, 0xf, UPT ;  /* 0x0000000f0600788c */ /* 0x000fd2000bf26070 */
[----:B------:R-:W-:Y:S05]  /*0540*/  BRA.U !UP1, `(.L_x_2) ;  /* 0x0000000509c87547 */ /* 0x000fea000b800000 */
[----:B------:R-:W-:Y:S01]  /*0550*/  MOV R0, UR15 ;  /* 0x0000000f00007c02 */ /* 0x000fe20008000f00 */
[----:B------:R-:W-:Y:S01]  /*0560*/  UIADD3 UR6, UPT, UPT, -UR10, URZ, URZ ;  /* 0x000000ff0a067290 */ /* 0x000fe2000fffe1ff */
[----:B------:R-:W-:Y:S02]  /*0570*/  MOV R14, UR15 ;  /* 0x0000000f000e7c02 */ /* 0x000fe40008000f00 */
[----:B------:R-:W-:Y:S02]  /*0580*/  MOV R16, UR15 ;  /* 0x0000000f00107c02 */ /* 0x000fe40008000f00 */
[----:B------:R-:W-:Y:S01]  /*0590*/  MOV R18, UR15 ;  /* 0x0000000f00127c02 */ /* 0x000fe20008000f00 */
[--C-:B------:R-:W-:Y:S01]  /*05a0*/  IMAD R17, R14, 0xd, R31.reuse ;  /* 0x0000000d0e117824 */ /* 0x100fe200078e021f */
[----:B------:R-:W-:Y:S01]  /*05b0*/  MOV R20, UR15 ;  /* 0x0000000f00147c02 */ /* 0x000fe20008000f00 */
[--C-:B------:R-:W-:Y:S01]  /*05c0*/  IMAD R16, R16, 0xe, R31.reuse ;  /* 0x0000000e10107824 */ /* 0x100fe200078e021f */
[----:B------:R-:W-:Y:S01]  /*05d0*/  LEA R13, R0, R31, 0x1 ;  /* 0x0000001f000d7211 */ /* 0x000fe200078e08ff */
[--C-:B------:R-:W-:Y:S01]  /*05e0*/  IMAD R27, R18, 0xc, R31.reuse ;  /* 0x0000000c121b7824 */ /* 0x100fe200078e021f */
[----:B------:R-:W-:Y:S01]  /*05f0*/  LEA R0, R12, UR5, 0x2 ;  /* 0x000000050c007c11 */ /* 0x000fe2000f8e10ff */
[----:B------:R-:W-:Y:S01]  /*0600*/  IMAD R33, R20, 0xb, R31 ;  /* 0x0000000b14217824 */ /* 0x000fe200078e021f */
[----:B------:R-:W-:-:S02]  /*0610*/  IADD3 R29, PT, PT, R31, UR15, RZ ;  /* 0x0000000f1f1d7c10 */ /* 0x000fc4000fffe0ff */
[----:B------:R-:W-:Y:S02]  /*0620*/  MOV R15, R11 ;  /* 0x0000000b000f7202 */ /* 0x000fe40000000f00 */
[----:B------:R-:W-:Y:S02]  /*0630*/  MOV R35, R10 ;  /* 0x0000000a00237202 */ /* 0x000fe40000000f00 */
[----:B------:R-:W-:Y:S02]  /*0640*/  MOV R37, R9 ;  /* 0x0000000900257202 */ /* 0x000fe40000000f00 */
[----:B------:R-:W-:Y:S02]  /*0650*/  MOV R26, R8 ;  /* 0x00000008001a7202 */ /* 0x000fe40000000f00 */
[----:B------:R-:W-:Y:S02]  /*0660*/  MOV R28, R7 ;  /* 0x00000007001c7202 */ /* 0x000fe40000000f00 */
[----:B------:R-:W-:-:S02]  /*0670*/  MOV R30, R6 ;  /* 0x00000006001e7202 */ /* 0x000fc40000000f00 */
[----:B------:R-:W-:Y:S02]  /*0680*/  MOV R34, R5 ;  /* 0x0000000500227202 */ /* 0x000fe40000000f00 */
[----:B------:R-:W-:Y:S02]  /*0690*/  MOV R32, R4 ;  /* 0x0000000400207202 */ /* 0x000fe40000000f00 */
[----:B------:R-:W-:Y:S02]  /*06a0*/  MOV R14, R3 ;  /* 0x00000003000e7202 */ /* 0x000fe40000000f00 */
[----:B------:R-:W-:-:S07]  /*06b0*/  IADD3 R0, PT, PT, R0, 0x20, RZ ;  /* 0x0000002000007810 */ /* 0x000fce0007ffe0ff */
.L_x_3:
[----:B------:R-:W0:Y:S01]  /*06c0*/  LDC.64 R18, c[0x0][0x388] ;  /* 0x0000e200ff127b82 */ /* 0x000e220000000a00 */
[----:B------:R-:W1:Y:S04]  /*06d0*/  LDS R23, [R0+-0x20] ;  /* 0xffffe00000177984 */ /* 0x000e680000000800 */
[----:B------:R-:W2:Y:S01]  /*06e0*/  LDS R25, [R0+-0x1c] ;  /* 0xffffe40000197984 */ /* 0x000ea20000000800 */
[----:B0-----:R-:W-:-:S06]  /*06f0*/  IMAD.WIDE.U32 R20, R31, 0x4, R18 ;  /* 0x000000041f147825 */ /* 0x001fcc00078e0012 */
[----:B------:R0:W1:Y:S04]  /*0700*/  LDG.E R20, desc[UR12][R20.64] ;  /* 0x0000000c14147981 */ /* 0x000068000c1e1900 */
[----:B0-----:R-:W0:Y:S01]  /*0710*/  LDS R21, [R0+-0x18] ;  /* 0xffffe80000157984 */ /* 0x001e220000000800 */
[----:B-1----:R-:W-:Y:S02]  /*0720*/  IMAD R24, R23, R20, R22 ;  /* 0x0000001417187224 */ /* 0x002fe400078e0216 */
[----:B------:R-:W-:-:S06]  /*0730*/  IMAD.WIDE.U32 R22, R29, 0x4, R18 ;  /* 0x000000041d167825 */ /* 0x000fcc00078e0012 */
[----:B------:R-:W2:Y:S02]  /*0740*/  LDG.E R22, desc[UR12][R22.64] ;  /* 0x0000000c16167981 */ /* 0x000ea4000c1e1900 */
[----:B--2---:R-:W-:Y:S02]  /*0750*/  IMAD R36, R25, R22, R24 ;  /* 0x0000001619247224 */ /* 0x004fe400078e0218 */
[----:B------:R-:W-:-:S06]  /*0760*/  IMAD.WIDE.U32 R24, R13, 0x4, R18 ;  /* 0x000000040d187825 */ /* 0x000fcc00078e0012 */
[----:B------:R-:W0:Y:S01]  /*0770*/  LDG.E R24, desc[UR12][R24.64] ;  /* 0x0000000c18187981 */ /* 0x000e22000c1e1900 */
[----:B------:R-:W-:-:S06]  /*0780*/  IMAD.WIDE.U32 R22, R32, 0x4, R18 ;  /* 0x0000000420167825 */ /* 0x000fcc00078e0012 */
[----:B------:R-:W2:Y:S01]  /*0790*/  LDG.E R22, desc[UR12][R22.64] ;  /* 0x0000000c16167981 */ /* 0x000ea2000c1e1900 */
[----:B0-----:R-:W-:Y:S02]  /*07a0*/  IMAD R36, R21, R24, R36 ;  /* 0x0000001815247224 */ /* 0x001fe400078e0224 */
[----:B------:R-:W-:-:S06]  /*07b0*/  IMAD.WIDE.U32 R20, R14, 0x4, R18 ;  /* 0x000000040e147825 */ /* 0x000fcc00078e0012 */
[----:B------:R0:W3:Y:S01]  /*07c0*/  LDG.E R20, desc[UR12][R20.64] ;  /* 0x0000000c14147981 */ /* 0x0000e2000c1e1900 */
[----:B------:R-:W-:-:S06]  /*07d0*/  IMAD.WIDE.U32 R24, R34, 0x4, R18 ;  /* 0x0000000422187825 */ /* 0x000fcc00078e0012 */
[----:B------:R-:W4:Y:S04]  /*07e0*/  LDG.E R24, desc[UR12][R24.64] ;  /* 0x0000000c18187981 */ /* 0x000f28000c1e1900 */
[----:B0-----:R-:W3:Y:S02]  /*07f0*/  LDS R21, [R0+-0x14] ;  /* 0xffffec0000157984 */ /* 0x001ee40000000800 */
[----:B---3--:R-:W-:Y:S02]  /*0800*/  IMAD R36, R21, R20, R36 ;  /* 0x0000001415247224 */ /* 0x008fe400078e0224 */
[----:B------:R-:W2:Y:S02]  /*0810*/  LDS R21, [R0+-0x10] ;  /* 0xfffff00000157984 */ /* 0x000ea40000000800 */
[----:B--2---:R-:W-:-:S02]  /*0820*/  IMAD R36, R21, R22, R36 ;  /* 0x0000001615247224 */ /* 0x004fc400078e0224 */
[----:B------:R-:W4:Y:S02]  /*0830*/  LDS R21, [R0+-0xc] ;  /* 0xfffff40000157984 */ /* 0x000f240000000800 */
[----:B----4-:R-:W-:Y:S02]  /*0840*/  IMAD R36, R21, R24, R36 ;  /* 0x0000001815247224 */ /* 0x010fe400078e0224 */
[----:B------:R-:W-:-:S06]  /*0850*/  IMAD.WIDE.U32 R20, R30, 0x4, R18 ;  /* 0x000000041e147825 */ /* 0x000fcc00078e0012 */
[----:B------:R0:W2:Y:S01]  /*0860*/  LDG.E R20, desc[UR12][R20.64] ;  /* 0x0000000c14147981 */ /* 0x0000a2000c1e1900 */
[----:B------:R-:W-:-:S06]  /*0870*/  IMAD.WIDE.U32 R22, R28, 0x4, R18 ;  /* 0x000000041c167825 */ /* 0x000fcc00078e0012 */
[----:B------:R-:W3:Y:S01]  /*0880*/  LDG.E R22, desc[UR12][R22.64] ;  /* 0x0000000c16167981 */ /* 0x000ee2000c1e1900 */
[----:B------:R-:W-:-:S03]  /*0890*/  IMAD.WIDE.U32 R24, R26, 0x4, R18 ;  /* 0x000000041a187825 */ /* 0x000fc600078e0012 */
[----:B0-----:R-:W2:Y:S04]  /*08a0*/  LDS R21, [R0+-0x8] ;  /* 0xfffff80000157984 */ /* 0x001ea80000000800 */
[----:B------:R-:W4:Y:S01]  /*08b0*/  LDG.E R24, desc[UR12][R24.64] ;  /* 0x0000000c18187981 */ /* 0x000f22000c1e1900 */
[----:B--2---:R-:W-:-:S03]  /*08c0*/  IMAD R36, R21, R20, R36 ;  /* 0x0000001415247224 */ /* 0x004fc600078e0224 */
[----:B------:R-:W3:Y:S02]  /*08d0*/  LDS R21, [R0+-0x4] ;  /* 0xfffffc0000157984 */ /* 0x000ee40000000800 */
[----:B---3--:R-:W-:Y:S02]  /*08e0*/  IMAD R36, R21, R22, R36 ;  /* 0x0000001615247224 */ /* 0x008fe400078e0224 */
[----:B------:R-:W4:Y:S02]  /*08f0*/  LDS R21, [R0] ;  /* 0x0000000000157984 */ /* 0x000f240000000800 */
[----:B----4-:R-:W-:Y:S02]  /*0900*/  IMAD R36, R21, R24, R36 ;  /* 0x0000001815247224 */ /* 0x010fe400078e0224 */
[----:B------:R-:W-:-:S06]  /*0910*/  IMAD.WIDE.U32 R20, R37, 0x4, R18 ;  /* 0x0000000425147825 */ /* 0x000fcc00078e0012 */
[----:B------:R0:W2:Y:S01]  /*0920*/  LDG.E R20, desc[UR12][R20.64] ;  /* 0x0000000c14147981 */ /* 0x0000a2000c1e1900 */
[----:B------:R-:W-:-:S06]  /*0930*/  IMAD.WIDE.U32 R22, R35, 0x4, R18 ;  /* 0x0000000423167825 */ /* 0x000fcc00078e0012 */
[----:B------:R-:W3:Y:S01]  /*0940*/  LDG.E R22, desc[UR12][R22.64] ;  /* 0x0000000c16167981 */ /* 0x000ee2000c1e1900 */
[----:B------:R-:W-:-:S03]  /*0950*/  IMAD.WIDE.U32 R24, R33, 0x4, R18 ;  /* 0x0000000421187825 */ /* 0x000fc600078e0012 */
[----:B0-----:R-:W2:Y:S04]  /*0960*/  LDS R21, [R0+0x4] ;  /* 0x0000040000157984 */ /* 0x001ea80000000800 */
[----:B------:R-:W4:Y:S01]  /*0970*/  LDG.E R24, desc[UR12][R24.64] ;  /* 0x0000000c18187981 */ /* 0x000f22000c1e1900 */
[----:B--2---:R-:W-:-:S03]  /*0980*/  IMAD R36, R21, R20, R36 ;  /* 0x0000001415247224 */ /* 0x004fc600078e0224 */
[----:B------:R-:W3:Y:S02]  /*0990*/  LDS R21, [R0+0x8] ;  /* 0x0000080000157984 */ /* 0x000ee40000000800 */
[----:B---3--:R-:W-:Y:S02]  /*09a0*/  IMAD R36, R21, R22, R36 ;  /* 0x0000001615247224 */ /* 0x008fe400078e0224 */
[----:B------:R-:W4:Y:S02]  /*09b0*/  LDS R21, [R0+0xc] ;  /* 0x00000c0000157984 */ /* 0x000f240000000800 */
[----:B----4-:R-:W-:Y:S02]  /*09c0*/  IMAD R36, R21, R24, R36 ;  /* 0x0000001815247224 */ /* 0x010fe400078e0224 */
[----:B------:R-:W-:-:S06]  /*09d0*/  IMAD.WIDE.U32 R20, R27, 0x4, R18 ;  /* 0x000000041b147825 */ /* 0x000fcc00078e0012 */
[----:B------:R0:W2:Y:S01]  /*09e0*/  LDG.E R20, desc[UR12][R20.64] ;  /* 0x0000000c14147981 */ /* 0x0000a2000c1e1900 */
[----:B------:R-:W-:-:S06]  /*09f0*/  IMAD.WIDE.U32 R22, R17, 0x4, R18 ;  /* 0x0000000411167825 */ /* 0x000fcc00078e0012 */
[----:B------:R1:W3:Y:S01]  /*0a00*/  LDG.E R22, desc[UR12][R22.64] ;  /* 0x0000000c16167981 */ /* 0x0002e2000c1e1900 */
[----:B------:R-:W-:-:S03]  /*0a10*/  IMAD.WIDE.U32 R24, R16, 0x4, R18 ;  /* 0x0000000410187825 */ /* 0x000fc600078e0012 */
[----:B0-----:R-:W2:Y:S01]  /*0a20*/  LDS R21, [R0+0x10] ;  /* 0x0000100000157984 */ /* 0x001ea20000000800 */
[----:B------:R-:W-:-:S03]  /*0a30*/  IMAD.WIDE.U32 R18, R15, 0x4, R18 ;  /* 0x000000040f127825 */ /* 0x000fc600078e0012 */
[----:B------:R-:W4:Y:S04]  /*0a40*/  LDG.E R24, desc[UR12][R24.64] ;  /* 0x0000000c18187981 */ /* 0x000f28000c1e1900 */
[----:B------:R0:W5:Y:S01]  /*0a50*/  LDG.E R18, desc[UR12][R18.64] ;  /* 0x0000000c12127981 */ /* 0x000162000c1e1900 */
[----:B------:R-:W-:-:S04]  /*0a60*/  UIADD3 UR6, UPT, UPT, UR6, 0x10, URZ ;  /* 0x0000001006067890 */ /* 0x000fc8000fffe0ff */
[----:B------:R-:W-:Y:S01]  /*0a70*/  UISETP.NE.AND UP1, UPT, UR6, URZ, UPT ;  /* 0x000000ff0600728c */ /* 0x000fe2000bf25270 */
[----:B-1----:R-:W-:Y:S02]  /*0a80*/  MOV R23, UR15 ;  /* 0x0000000f00177c02 */ /* 0x002fe40008000f00 */
[----:B0-----:R-:W-:Y:S02]  /*0a90*/  MOV R19, UR15 ;  /* 0x0000000f00137c02 */ /* 0x001fe40008000f00 */
[----:B------:R-:W-:Y:S02]  /*0aa0*/  LEA R14, R23, R14, 0x4 ;  /* 0x0000000e170e7211 */ /* 0x000fe400078e20ff */
[----:B------:R-:W-:Y:S02]  /*0ab0*/  LEA R34, R19, R34, 0x4 ;  /* 0x0000002213227211 */ /* 0x000fe400078e20ff */
[----:B------:R-:W-:Y:S02]  /*0ac0*/  LEA R30, R23, R30, 0x4 ;  /* 0x0000001e171e7211 */ /* 0x000fe400078e20ff */
[----:B------:R-:W-:-:S02]  /*0ad0*/  LEA R28, R19, R28, 0x4 ;  /* 0x0000001c131c7211 */ /* 0x000fc400078e20ff */
[----:B------:R-:W-:Y:S02]  /*0ae0*/  LEA R26, R23, R26, 0x4 ;  /* 0x0000001a171a7211 */ /* 0x000fe400078e20ff */
[----:B------:R-:W-:Y:S01]  /*0af0*/  LEA R16, R19, R16, 0x4 ;  /* 0x0000001013107211 */ /* 0x000fe200078e20ff */
[----:B--2---:R-:W-:Y:S02]  /*0b00*/  IMAD R36, R21, R20, R36 ;  /* 0x0000001415247224 */ /* 0x004fe400078e0224 */
[----:B------:R-:W3:Y:S02]  /*0b10*/  LDS R21, [R0+0x14] ;  /* 0x0000140000157984 */ /* 0x000ee40000000800 */
[----:B---3--:R-:W-:Y:S02]  /*0b20*/  IMAD R36, R21, R22, R36 ;  /* 0x0000001615247224 */ /* 0x008fe400078e0224 */
[----:B------:R-:W4:Y:S04]  /*0b30*/  LDS R21, [R0+0x18] ;  /* 0x0000180000157984 */ /* 0x000f280000000800 */
[----:B------:R0:W5:Y:S01]  /*0b40*/  LDS R22, [R0+0x1c] ;  /* 0x00001c0000167984 */ /* 0x0001620000000800 */
[----:B------:R-:W-:-:S04]  /*0b50*/  MOV R20, UR15 ;  /* 0x0000000f00147c02 */ /* 0x000fc80008000f00 */
[C---:B------:R-:W-:Y:S02]  /*0b60*/  LEA R29, R20.reuse, R29, 0x4 ;  /* 0x0000001d141d7211 */ /* 0x040fe400078e20ff */
[C---:B------:R-:W-:Y:S02]  /*0b70*/  LEA R32, R20.reuse, R32, 0x4 ;  /* 0x0000002014207211 */ /* 0x040fe400078e20ff */
[C---:B------:R-:W-:Y:S02]  /*0b80*/  LEA R37, R20.reuse, R37, 0x4 ;  /* 0x0000002514257211 */ /* 0x040fe400078e20ff */
[C---:B------:R-:W-:Y:S02]  /*0b90*/  LEA R33, R20.reuse, R33, 0x4 ;  /* 0x0000002114217211 */ /* 0x040fe400078e20ff */
[C---:B------:R-:W-:Y:S02]  /*0ba0*/  LEA R17, R20.reuse, R17, 0x4 ;  /* 0x0000001114117211 */ /* 0x040fe400078e20ff */
[----:B------:R-:W-:-:S02]  /*0bb0*/  LEA R15, R20, R15, 0x4 ;  /* 0x0000000f140f7211 */ /* 0x000fc400078e20ff */
[----:B------:R-:W-:Y:S02]  /*0bc0*/  LEA R31, R20, R31, 0x4 ;  /* 0x0000001f141f7211 */ /* 0x000fe400078e20ff */
[----:B0-----:R-:W-:Y:S01]  /*0bd0*/  IADD3 R0, PT, PT, R0, 0x40, RZ ;  /* 0x0000004000007810 */ /* 0x001fe20007ffe0ff */
[----:B----4-:R-:W-:Y:S01]  /*0be0*/  IMAD R21, R21, R24, R36 ;  /* 0x0000001815157224 */ /* 0x010fe200078e0224 */
[----:B------:R-:W-:Y:S02]  /*0bf0*/  MOV R36, UR15 ;  /* 0x0000000f00247c02 */ /* 0x000fe40008000f00 */
[----:B------:R-:W-:Y:S01]  /*0c00*/  MOV R24, UR15 ;  /* 0x0000000f00187c02 */ /* 0x000fe20008000f00 */
[----:B-----5:R-:W-:Y:S01]  /*0c10*/  IMAD R22, R22, R18, R21 ;  /* 0x0000001216167224 */ /* 0x020fe200078e0215 */
[----:B------:R-:W-:Y:S02]  /*0c20*/  LEA R13, R36, R13, 0x4 ;  /* 0x0000000d240d7211 */ /* 0x000fe400078e20ff */
[----:B------:R-:W-:-:S02]  /*0c30*/  LEA R35, R24, R35, 0x4 ;  /* 0x0000002318237211 */ /* 0x000fc400078e20ff */
[----:B------:R-:W-:Y:S01]  /*0c40*/  LEA R27, R24, R27, 0x4 ;  /* 0x0000001b181b7211 */ /* 0x000fe200078e20ff */
[----:B------:R-:W-:Y:S06]  /*0c50*/  BRA.U UP1, `(.L_x_3) ;  /* 0xfffffff901987547 */ /* 0x000fec000b83ffff */
[----:B------:R-:W-:-:S07]  /*0c60*/  MOV R13, UR10 ;  /* 0x0000000a000d7c02 */ /* 0x000fce0008000f00 */
.L_x_2:
[----:B------:R-:W-:-:S09]  /*0c70*/  UISETP.NE.AND UP1, UPT, UR8, URZ, UPT ;  /* 0x000000ff0800728c */ /* 0x000fd2000bf25270 */
[----:B------:R-:W-:Y:S05]  /*0c80*/  BRA.U !UP1, `(.L_x_1) ;  /* 0x0000000509a07547 */ /* 0x000fea000b800000 */
[----:B------:R-:W0:Y:S01]  /*0c90*/  S2UR UR6, SR_CgaCtaId ;  /* 0x00000000000679c3 */ /* 0x000e220000008800 */
[----:B------:R-:W1:Y:S01]  /*0ca0*/  S2R R0, SR_TID.X ;  /* 0x0000000000007919 */ /* 0x000e620000002100 */
[----:B------:R-:W-:Y:S02]  /*0cb0*/  UIADD3 UR5, UPT, UPT, UR8, -0x1, URZ ;  /* 0xffffffff08057890 */ /* 0x000fe4000fffe0ff */
[----:B------:R-:W-:Y:S02]  /*0cc0*/  UISETP.NE.AND UP2, UPT, UR9, URZ, UPT ;  /* 0x000000ff0900728c */ /* 0x000fe4000bf45270 */
[----:B------:R-:W-:-:S03]  /*0cd0*/  UISETP.GE.U32.AND UP1, UPT, UR5, 0x7, UPT ;  /* 0x000000070500788c */ /* 0x000fc6000bf26070 */
[----:B------:R-:W-:Y:S02]  /*0ce0*/  UMOV UR5, 0x400 ;  /* 0x0000040000057882 */ /* 0x000fe40000000000 */
[----:B0-----:R-:W-:-:S04]  /*0cf0*/  ULEA UR5, UR6, UR5, 0x18 ;  /* 0x0000000506057291 */ /* 0x001fc8000f8ec0ff */
[----:B------:R-:W-:Y:S08]  /*0d00*/  BRA.U !UP1, `(.L_x_4) ;  /* 0x0000000109b07547 */ /* 0x000ff0000b800000 */
[----:B------:R-:W0:Y:S01]  /*0d10*/  LDC.64 R14, c[0x0][0x388] ;  /* 0x0000e200ff0e7b82 */ /* 0x000e220000000a00 */
[----:B-1----:R-:W-:-:S05]  /*0d20*/  IMAD R25, R13, UR15, R0 ;  /* 0x0000000f0d197c24 */ /* 0x002fca000f8e0200 */
[----:B------:R-:W-:-:S04]  /*0d30*/  IADD3 R27, PT, PT, R25, UR15, RZ ;  /* 0x0000000f191b7c10 */ /* 0x000fc8000fffe0ff */
[----:B------:R-:W-:-:S04]  /*0d40*/  IADD3 R17, PT, PT, R27, UR15, RZ ;  /* 0x0000000f1b117c10 */ /* 0x000fc8000fffe0ff */
[----:B------:R-:W-:Y:S01]  /*0d50*/  IADD3 R19, PT, PT, R17, UR15, RZ ;  /* 0x0000000f11137c10 */ /* 0x000fe2000fffe0ff */
[----:B0-----:R-:W-:-:S04]  /*0d60*/  IMAD.WIDE.U32 R24, R25, 0x4, R14 ;  /* 0x0000000419187825 */ /* 0x001fc800078e000e */
[--C-:B------:R-:W-:Y:S01]  /*0d70*/  IMAD.WIDE.U32 R26, R27, 0x4, R14.reuse ;  /* 0x000000041b1a7825 */ /* 0x100fe200078e000e */
[----:B------:R0:W2:Y:S03]  /*0d80*/  LDG.E R23, desc[UR12][R24.64] ;  /* 0x0000000c18177981 */ /* 0x0000a6000c1e1900 */
[--C-:B------:R-:W-:Y:S01]  /*0d90*/  IMAD.WIDE.U32 R16, R17, 0x4, R14.reuse ;  /* 0x0000000411107825 */ /* 0x100fe200078e000e */
[----:B------:R1:W3:Y:S01]  /*0da0*/  LDG.E R28, desc[UR12][R26.64] ;  /* 0x0000000c1a1c7981 */ /* 0x0002e2000c1e1900 */
[C---:B------:R-:W-:Y:S02]  /*0db0*/  IADD3 R21, PT, PT, R19.reuse, UR15, RZ ;  /* 0x0000000f13157c10 */ /* 0x040fe4000fffe0ff */
[--C-:B------:R-:W-:Y:S02]  /*0dc0*/  IMAD.WIDE.U32 R18, R19, 0x4, R14.reuse ;  /* 0x0000000413127825 */ /* 0x100fe400078e000e */
[----:B------:R4:W5:Y:S01]  /*0dd0*/  LDG.E R16, desc[UR12][R16.64] ;  /* 0x0000000c10107981 */ /* 0x000962000c1e1900 */
[C---:B------:R-:W-:Y:S01]  /*0de0*/  IADD3 R29, PT, PT, R21.reuse, UR15, RZ ;  /* 0x0000000f151d7c10 */ /* 0x040fe2000fffe0ff */
[----:B------:R-:W-:-:S02]  /*0df0*/  IMAD.WIDE.U32 R20, R21, 0x4, R14 ;  /* 0x0000000415147825 */ /* 0x000fc400078e000e */
[----:B------:R4:W5:Y:S01]  /*0e00*/  LDG.E R18, desc[UR12][R18.64] ;  /* 0x0000000c12127981 */ /* 0x000962000c1e1900 */
[C---:B------:R-:W-:Y:S01]  /*0e10*/  IADD3 R31, PT, PT, R29.reuse, UR15, RZ ;  /* 0x0000000f1d1f7c10 */ /* 0x040fe2000fffe0ff */
[--C-:B0-----:R-:W-:Y:S02]  /*0e20*/  IMAD.WIDE.U32 R24, R29, 0x4, R14.reuse ;  /* 0x000000041d187825 */ /* 0x101fe400078e000e */
[----:B------:R0:W5:Y:S01]  /*0e30*/  LDG.E R20, desc[UR12][R20.64] ;  /* 0x0000000c14147981 */ /* 0x000162000c1e1900 */
[C---:B------:R-:W-:Y:S01]  /*0e40*/  IADD3 R29, PT, PT, R31.reuse, UR15, RZ ;  /* 0x0000000f1f1d7c10 */ /* 0x040fe2000fffe0ff */
[--C-:B-1----:R-:W-:Y:S02]  /*0e50*/  IMAD.WIDE.U32 R26, R31, 0x4, R14.reuse ;  /* 0x000000041f1a7825 */ /* 0x102fe400078e000e */
[----:B------:R1:W5:Y:S02]  /*0e60*/  LDG.E R24, desc[UR12][R24.64] ;  /* 0x0000000c18187981 */ /* 0x000364000c1e1900 */
[----:B------:R-:W-:-:S02]  /*0e70*/  IMAD.WIDE.U32 R14, R29, 0x4, R14 ;  /* 0x000000041d0e7825 */ /* 0x000fc400078e000e */
[----:B------:R1:W5:Y:S04]  /*0e80*/  LDG.E R26, desc[UR12][R26.64] ;  /* 0x0000000c1a1a7981 */ /* 0x000368000c1e1900 */
[----:B------:R-:W5:Y:S01]  /*0e90*/  LDG.E R14, desc[UR12][R14.64] ;  /* 0x0000000c0e0e7981 */ /* 0x000f62000c1e1900 */
[----:B----4-:R-:W-:Y:S02]  /*0ea0*/  IADD3 R17, PT, PT, R12, R13, RZ ;  /* 0x0000000d0c117210 */ /* 0x010fe40007ffe0ff */
[----:B------:R-:W-:Y:S02]  /*0eb0*/  IADD3 R13, PT, PT, R13, 0x8, RZ ;  /* 0x000000080d0d7810 */ /* 0x000fe40007ffe0ff */
[----:B------:R-:W-:-:S05]  /*0ec0*/  LEA R17, R17, UR5, 0x2 ;  /* 0x0000000511117c11 */ /* 0x000fca000f8e10ff */
[----:B------:R-:W2:Y:S04]  /*0ed0*/  LDS R19, [R17] ;  /* 0x0000000011137984 */ /* 0x000ea80000000800 */
[----:B------:R-:W3:Y:S04]  /*0ee0*/  LDS R29, [R17+0x4] ;  /* 0x00000400111d7984 */ /* 0x000ee80000000800 */
[----:B0-----:R-:W5:Y:S04]  /*0ef0*/  LDS R21, [R17+0x8] ;  /* 0x0000080011157984 */ /* 0x001f680000000800 */
[----:B------:R-:W0:Y:S04]  /*0f00*/  LDS R30, [R17+0xc] ;  /* 0x00000c00111e7984 */ /* 0x000e280000000800 */
[----:B------:R-:W4:Y:S04]  /*0f10*/  LDS R31, [R17+0x10] ;  /* 0x00001000111f7984 */ /* 0x000f280000000800 */
[----:B-1----:R-:W1:Y:S04]  /*0f20*/  LDS R25, [R17+0x14] ;  /* 0x0000140011197984 */ /* 0x002e680000000800 */
[----:B------:R-:W1:Y:S04]  /*0f30*/  LDS R32, [R17+0x18] ;  /* 0x0000180011207984 */ /* 0x000e680000000800 */
[----:B------:R-:W1:Y:S01]  /*0f40*/  LDS R27, [R17+0x1c] ;  /* 0x00001c00111b7984 */ /* 0x000e620000000800 */
[----:B--2---:R-:W-:-:S04]  /*0f50*/  IMAD R19, R19, R23, R22 ;  /* 0x0000001713137224 */ /* 0x004fc800078e0216 */
[----:B---3--:R-:W-:-:S04]  /*0f60*/  IMAD R19, R29, R28, R19 ;  /* 0x0000001c1d137224 */ /* 0x008fc800078e0213 */
[----:B-----5:R-:W-:-:S04]  /*0f70*/  IMAD R19, R21, R16, R19 ;  /* 0x0000001015137224 */ /* 0x020fc800078e0213 */
[----:B0-----:R-:W-:-:S04]  /*0f80*/  IMAD R19, R30, R18, R19 ;  /* 0x000000121e137224 */ /* 0x001fc800078e0213 */
[----:B----4-:R-:W-:-:S04]  /*0f90*/  IMAD R19, R31, R20, R19 ;  /* 0x000000141f137224 */ /* 0x010fc800078e0213 */
[----:B-1----:R-:W-:-:S04]  /*0fa0*/  IMAD R19, R25, R24, R19 ;  /* 0x0000001819137224 */ /* 0x002fc800078e0213 */
[----:B------:R-:W-:-:S04]  /*0fb0*/  IMAD R19, R32, R26, R19 ;  /* 0x0000001a20137224 */ /* 0x000fc800078e0213 */
[----:B------:R-:W-:-:S07]  /*0fc0*/  IMAD R22, R27, R14, R19 ;  /* 0x0000000e1b167224 */ /* 0x000fce00078e0213 */
.L_x_4:
[----:B------:R-:W-:Y:S05]  /*0fd0*/  BRA.U !UP2, `(.L_x_1) ;  /* 0x000000010acc7547 */ /* 0x000fea000b800000 */
[----:B------:R-:W-:Y:S02]  /*0fe0*/  UIADD3 UR6, UPT, UPT, UR9, -0x1, URZ ;  /* 0xffffffff09067890 */ /* 0x000fe4000fffe0ff */
[----:B------:R-:W-:Y:S02]  /*0ff0*/  UISETP.NE.AND UP2, UPT, UR11, URZ, UPT ;  /* 0x000000ff0b00728c */ /* 0x000fe4000bf45270 */
[----:B------:R-:W-:-:S09]  /*1000*/  UISETP.GE.U32.AND UP1, UPT, UR6, 0x3, UPT ;  /* 0x000000030600788c */ /* 0x000fd2000bf26070 */
[----:B------:R-:W-:Y:S05]  /*1010*/  BRA.U !UP1, `(.L_x_5) ;  /* 0x0000000109607547 */ /* 0x000fea000b800000 */
[----:B------:R-:W0:Y:S01]  /*1020*/  LDC.64 R14, c[0x0][0x388] ;  /* 0x0000e200ff0e7b82 */ /* 0x000e220000000a00 */
[----:B-1----:R-:W-:-:S05]  /*1030*/  IMAD R21, R13, UR15, R0 ;  /* 0x0000000f0d157c24 */ /* 0x002fca000f8e0200 */
[----:B------:R-:W-:-:S04]  /*1040*/  IADD3 R17, PT, PT, R21, UR15, RZ ;  /* 0x0000000f15117c10 */ /* 0x000fc8000fffe0ff */
[----:B------:R-:W-:-:S04]  /*1050*/  IADD3 R19, PT, PT, R17, UR15, RZ ;  /* 0x0000000f11137c10 */ /* 0x000fc8000fffe0ff */
[----:B------:R-:W-:Y:S01]  /*1060*/  IADD3 R23, PT, PT, R19, UR15, RZ ;  /* 0x0000000f13177c10 */ /* 0x000fe2000fffe0ff */
[----:B0-----:R-:W-:-:S04]  /*1070*/  IMAD.WIDE.U32 R20, R21, 0x4, R14 ;  /* 0x0000000415147825 */ /* 0x001fc800078e000e */
[--C-:B------:R-:W-:Y:S02]  /*1080*/  IMAD.WIDE.U32 R16, R17, 0x4, R14.reuse ;  /* 0x0000000411107825 */ /* 0x100fe400078e000e */
[----:B------:R0:W2:Y:S02]  /*1090*/  LDG.E R20, desc[UR12][R20.64] ;  /* 0x0000000c14147981 */ /* 0x0000a4000c1e1900 */
[--C-:B------:R-:W-:Y:S02]  /*10a0*/  IMAD.WIDE.U32 R18, R19, 0x4, R14.reuse ;  /* 0x0000000413127825 */ /* 0x100fe400078e000e */
[----:B------:R-:W3:Y:S02]  /*10b0*/  LDG.E R16, desc[UR12][R16.64] ;  /* 0x0000000c10107981 */ /* 0x000ee4000c1e1900 */
[----:B------:R-:W-:Y:S02]  /*10c0*/  IMAD.WIDE.U32 R14, R23, 0x4, R14 ;  /* 0x00000004170e7825 */ /* 0x000fe400078e000e */
[----:B------:R-:W4:Y:S04]  /*10d0*/  LDG.E R18, desc[UR12][R18.64] ;  /* 0x0000000c12127981 */ /* 0x000f28000c1e1900 */
[----:B------:R-:W5:Y:S01]  /*10e0*/  LDG.E R14, desc[UR12][R14.64] ;  /* 0x0000000c0e0e7981 */ /* 0x000f62000c1e1900 */
[----:B------:R-:W-:-:S02]  /*10f0*/  IADD3 R23, PT, PT, R12, R13, RZ ;  /* 0x0000000d0c177210 */ /* 0x000fc40007ffe0ff */
[----:B------:R-:W-:Y:S02]  /*1100*/  IADD3 R13, PT, PT, R13, 0x4, RZ ;  /* 0x000000040d0d7810 */ /* 0x000fe40007ffe0ff */
[----:B------:R-:W-:-:S05]  /*1110*/  LEA R23, R23, UR5, 0x2 ;  /* 0x0000000517177c11 */ /* 0x000fca000f8e10ff */
[----:B------:R-:W2:Y:S04]  /*1120*/  LDS R25, [R23] ;  /* 0x0000000017197984 */ /* 0x000ea80000000800 */
[----:B------:R-:W3:Y:S04]  /*1130*/  LDS R27, [R23+0x4] ;  /* 0x00000400171b7984 */ /* 0x000ee80000000800 */
[----:B0-----:R-:W4:Y:S04]  /*1140*/  LDS R21, [R23+0x8] ;  /* 0x0000080017157984 */ /* 0x001f280000000800 */
[----:B------:R-:W5:Y:S01]  /*1150*/  LDS R29, [R23+0xc] ;  /* 0x00000c00171d7984 */ /* 0x000f620000000800 */
[----:B--2---:R-:W-:-:S04]  /*1160*/  IMAD R20, R25, R20, R22 ;  /* 0x0000001419147224 */ /* 0x004fc800078e0216 */
[----:B---3--:R-:W-:-:S04]  /*1170*/  IMAD R16, R27, R16, R20 ;  /* 0x000000101b107224 */ /* 0x008fc800078e0214 */
[----:B----4-:R-:W-:-:S04]  /*1180*/  IMAD R16, R21, R18, R16 ;  /* 0x0000001215107224 */ /* 0x010fc800078e0210 */
[----:B-----5:R-:W-:-:S07]  /*1190*/  IMAD R22, R29, R14, R16 ;  /* 0x0000000e1d167224 */ /* 0x020fce00078e0210 */
.L_x_5:
[----:B------:R-:W-:Y:S05]  /*11a0*/  BRA.U !UP2, `(.L_x_1) ;  /* 0x000000010a587547 */ /* 0x000fea000b800000 */
[----:B------:R-:W0:Y:S01]  /*11b0*/  LDC.64 R14, c[0x0][0x388] ;  /* 0x0000e200ff0e7b82 */ /* 0x000e220000000a00 */
[----:B-1----:R-:W-:-:S04]  /*11c0*/  IMAD R19, R13, UR15, R0 ;  /* 0x0000000f0d137c24 */ /* 0x002fc8000f8e0200 */
[----:B0-----:R-:W-:-:S06]  /*11d0*/  IMAD.WIDE.U32 R16, R19, 0x4, R14 ;  /* 0x0000000413107825 */ /* 0x001fcc00078e000e */
[----:B------:R-:W2:Y:S01]  /*11e0*/  LDG.E R16, desc[UR12][R16.64] ;  /* 0x0000000c10107981 */ /* 0x000ea2000c1e1900 */
[----:B------:R-:W-:Y:S01]  /*11f0*/  IADD3 R13, PT, PT, R12, R13, RZ ;  /* 0x0000000d0c0d7210 */ /* 0x000fe20007ffe0ff */
[----:B------:R-:W-:-:S03]  /*1200*/  UISETP.NE.AND UP1, UPT, UR11, 0x1, UPT ;  /* 0x000000010b00788c */ /* 0x000fc6000bf25270 */
[----:B------:R-:W-:-:S05]  /*1210*/  LEA R0, R13, UR5, 0x2 ;  /* 0x000000050d007c11 */ /* 0x000fca000f8e10ff */
[----:B------:R-:W2:Y:S02]  /*1220*/  LDS R13, [R0] ;  /* 0x00000000000d7984 */ /* 0x000ea40000000800 */
[----:B--2---:R-:W-:Y:S01]  /*1230*/  IMAD R22, R13, R16, R22 ;  /* 0x000000100d167224 */ /* 0x004fe200078e0216 */
[----:B------:R-:W-:Y:S06]  /*1240*/  BRA.U !UP1, `(.L_x_1) ;  /* 0x0000000109307547 */ /* 0x000fec000b800000 */
[----:B------:R-:W-:Y:S01]  /*1250*/  UISETP.NE.AND UP1, UPT, UR11, 0x2, UPT ;  /* 0x000000020b00788c */ /* 0x000fe2000bf25270 */
[----:B------:R-:W-:-:S05]  /*1260*/  IADD3 R17, PT, PT, R19, UR15, RZ ;  /* 0x0000000f13117c10 */ /* 0x000fca000fffe0ff */
[----:B------:R-:W-:-:S13]  /*1270*/  PLOP3.LUT P0, PT, PT, PT, UP1, 0x80, 0x8 ;  /* 0x000000000008781c */ /* 0x000fda0003f0f018 */
[C---:B------:R-:W-:Y:S01]  /*1280*/  @P0 IADD3 R13, PT, PT, R17.reuse, UR15, RZ ;  /* 0x0000000f110d0c10 */ /* 0x040fe2000fffe0ff */
[--C-:B------:R-:W-:Y:S01]  /*1290*/  IMAD.WIDE.U32 R16, R17, 0x4, R14.reuse ;  /* 0x0000000411107825 */ /* 0x100fe200078e000e */
[----:B------:R-:W-:Y:S03]  /*12a0*/  @P0 LDS R19, [R0+0x8] ;  /* 0x0000080000130984 */ /* 0x000fe60000000800 */
[----:B------:R-:W-:Y:S02]  /*12b0*/  @P0 IMAD.WIDE.U32 R14, R13, 0x4, R14 ;  /* 0x000000040d0e0825 */ /* 0x000fe400078e000e */
[----:B------:R-:W2:Y:S04]  /*12c0*/  LDG.E R16, desc[UR12][R16.64] ;  /* 0x0000000c10107981 */ /* 0x000ea8000c1e1900 */
[----:B------:R-:W3:Y:S04]  /*12d0*/  @P0 LDG.E R14, desc[UR12][R14.64] ;  /* 0x0000000c0e0e0981 */ /* 0x000ee8000c1e1900 */
[----:B------:R-:W2:Y:S02]  /*12e0*/  LDS R13, [R0+0x4] ;  /* 0x00000400000d7984 */ /* 0x000ea40000000800 */
[----:B--2---:R-:W-:-:S04]  /*12f0*/  IMAD R22, R13, R16, R22 ;  /* 0x000000100d167224 */ /* 0x004fc800078e0216 */
[----:B---3--:R-:W-:-:S07]  /*1300*/  @P0 IMAD R22, R19, R14, R22 ;  /* 0x0000000e13160224 */ /* 0x008fce00078e0216 */
.L_x_1:
[----:B------:R-:W-:Y:S06]  /*1310*/  BAR.SYNC.DEFER_BLOCKING 0x0 ;  /* 0x0000000000007b1d */ /* 0x000fec0000010000 */
[----:B------:R-:W-:Y:S05]  /*1320*/  BRA.U UP0, `(.L_x_6) ;  /* 0xfffffff1002c7547 */ /* 0x000fea000b83ffff */
.L_x_0:
[----:B------:R-:W2:Y:S01]  /*1330*/  S2R R3, SR_TID.X ;  /* 0x0000000000037919 */ /* 0x000ea20000002100 */
[----:B------:R-:W3:Y:S01]  /*1340*/  LDC.64 R4, c[0x0][0x390] ;  /* 0x0000e400ff047b82 */ /* 0x000ee20000000a00 */
[----:B-1----:R-:W2:Y:S02]  /*1350*/  S2R R0, SR_CTAID.X ;  /* 0x0000000000007919 */ /* 0x002ea40000002500 */
[----:B--2---:R-:W-:-:S04]  /*1360*/  IMAD R3, R0, UR15, R3 ;  /* 0x0000000f00037c24 */ /* 0x004fc8000f8e0203 */
[----:B------:R-:W-:-:S04]  /*1370*/  IMAD R3, R2, UR14, R3 ;  /* 0x0000000e02037c24 */ /* 0x000fc8000f8e0203 */
[----:B---3--:R-:W-:-:S05]  /*1380*/  IMAD.WIDE R2, R3, 0x4, R4 ;  /* 0x0000000403027825 */ /* 0x008fca00078e0204 */
[----:B------:R-:W-:Y:S01]  /*1390*/  STG.E desc[UR12][R2.64], R22 ;  /* 0x0000001602007986 */ /* 0x000fe2000c10190c */
[----:B------:R-:W-:Y:S05]  /*13a0*/  EXIT ;  /* 0x000000000000794d */ /* 0x000fea0003800000 */
.L_x_7:
[----:B------:R-:W-:-:S00]  /*13b0*/  BRA `(.L_x_7) ;  /* 0xfffffffc00fc7947 */ /* 0x000fc0000383ffff */
[----:B------:R-:W-:-:S00]  /*13c0*/  NOP ;  /* 0x0000000000007918 */ /* 0x000fc00000000000 */
        /* <DEDUP_REMOVED lines=11> */
.L_x_14:


//--------------------- .text._Z10matrixMultPiS_S_i --------------------------
	.section	.text._Z10matrixMultPiS_S_i,"ax",@progbits
	.align	128
        .global         _Z10matrixMultPiS_S_i
        .type           _Z10matrixMultPiS_S_i,@function
        .size           _Z10matrixMultPiS_S_i,(.L_x_15 - _Z10matrixMultPiS_S_i)
        .other          _Z10matrixMultPiS_S_i,@"STO_CUDA_ENTRY STV_DEFAULT"
_Z10matrixMultPiS_S_i:
.text._Z10matrixMultPiS_S_i:
[----:B------:R-:W-:Y:S01]  /*0000*/  LDC R1, c[0x0][0x37c] ;  /* 0x0000df00ff017b82 */ /* 0x000fe20000000800 */
[----:B------:R-:W0:Y:S07]  /*0010*/  S2R R3, SR_TID.Y ;  /* 0x0000000000037919 */ /* 0x000e2e0000002200 */
[----:B------:R-:W0:Y:S01]  /*0020*/  LDC R0, c[0x0][0x364] ;  /* 0x0000d900ff007b82 */ /* 0x000e220000000800 */
[----:B------:R-:W1:Y:S01]  /*0030*/  LDCU UR18, c[0x0][0x398] ;  /* 0x00007300ff1277ac */ /* 0x000e620008000800 */
[----:B------:R-:W-:Y:S01]  /*0040*/  BSSY.RECONVERGENT B0, `(.L_x_8) ;  /* 0x00000a7000007945 */ /* 0x000fe20003800200 */
[----:B------:R-:W2:Y:S01]  /*0050*/  S2R R2, SR_TID.X ;  /* 0x0000000000027919 */ /* 0x000ea20000002100 */
[----:B------:R-:W-:Y:S01]  /*0060*/  HFMA2 R12, -RZ, RZ, 0, 0 ;  /* 0x00000000ff0c7431 */ /* 0x000fe200000001ff */
[----:B------:R-:W3:Y:S03]  /*0070*/  LDCU.64 UR16, c[0x0][0x358] ;  /* 0x00006b00ff1077ac */ /* 0x000ee60008000a00 */
[----:B------:R-:W0:Y:S08]  /*0080*/  S2UR UR4, SR_CTAID.Y ;  /* 0x00000000000479c3 */ /* 0x000e300000002600 */
[----:B------:R-:W2:Y:S01]  /*0090*/  S2UR UR5, SR_CTAID.X ;  /* 0x00000000000579c3 */ /* 0x000ea20000002500 */
[----:B-1----:R-:W-:-:S07]  /*00a0*/  UISETP.GE.AND UP0, UPT, UR18, 0x1, UPT ;  /* 0x000000011200788c */ /* 0x002fce000bf06270 */
[----:B------:R-:W2:Y:S01]  /*00b0*/  LDC R13, c[0x0][0x360] ;  /* 0x0000d800ff0d7b82 */ /* 0x000ea20000000800 */
[----:B------:R-:W-:Y:S01]  /*00c0*/  PLOP3.LUT P0, PT, PT, PT, UP0, 0x80, 0x8 ;  /* 0x000000000008781c */ /* 0x000fe20003f0f008 */
[----:B0-----:R-:W-:Y:S02]  /*00d0*/  IMAD R0, R0, UR4, R3 ;  /* 0x0000000400007c24 */ /* 0x001fe4000f8e0203 */
[----:B--2---:R-:W-:-:S05]  /*00e0*/  IMAD R13, R13, UR5, R2 ;  /* 0x000000050d0d7c24 */ /* 0x004fca000f8e0202 */
[----:B------:R-:W-:-:S04]  /*00f0*/  VIMNMX R2, PT, PT, R0, R13, !PT ;  /* 0x0000000d00027248 */ /* 0x000fc80007fe0100 */
[----:B------:R-:W-:-:S13]  /*0100*/  ISETP.GE.OR P0, PT, R2, UR18, !P0 ;  /* 0x0000001202007c0c */ /* 0x000fda000c706670 */
[----:B---3--:R-:W-:Y:S05]  /*0110*/  @P0 BRA `(.L_x_9) ;  /* 0x0000000800640947 */ /* 0x008fea0003800000 */
[----:B------:R-:W-:Y:S02]  /*0120*/  UISETP.GE.U32.AND UP1, UPT, UR18, 0x8, UPT ;  /* 0x000000081200788c */ /* 0x000fe4000bf26070 */
[----:B------:R-:W-:Y:S01]  /*0130*/  IMAD R5, R0, UR18, RZ ;  /* 0x0000001200057c24 */ /* 0x000fe2000f8e02ff */
[----:B------:R-:W-:Y:S01]  /*0140*/  ULOP3.LUT UR19, UR18, 0x7, URZ, 0xc0, !UPT ;  /* 0x0000000712137892 */ /* 0x000fe2000f8ec0ff */
[----:B------:R-:W-:Y:S01]  /*0150*/  MOV R12, RZ ;  /* 0x000000ff000c7202 */ /* 0x000fe20000000f00 */
[----:B------:R-:W-:Y:S02]  /*0160*/  UMOV UR4, URZ ;  /* 0x000000ff00047c82 */ /* 0x000fe40008000000 */
[----:B------:R-:W-:Y:S02]  /*0170*/  UISETP.NE.AND UP0, UPT, UR19, URZ, UPT ;  /* 0x000000ff1300728c */ /* 0x000fe4000bf05270 */
[----:B------:R-:W-:Y:S09]  /*0180*/  BRA.U !UP1, `(.L_x_10) ;  /* 0x0000000509087547 */ /* 0x000ff2000b800000 */
[----:B------:R-:W0:Y:S01]  /*0190*/  LDCU.128 UR20, c[0x0][0x380] ;  /* 0x00007000ff1477ac */ /* 0x000e220008000c00 */
[----:B------:R-:W-:Y:S02]  /*01a0*/  MOV R12, RZ ;  /* 0x000000ff000c7202 */ /* 0x000fe40000000f00 */
[----:B------:R-:W-:Y:S01]  /*01b0*/  MOV R14, R13 ;  /* 0x0000000d000e7202 */ /* 0x000fe20000000f00 */
[----:B------:R-:W-:-:S04]  /*01c0*/  ULOP3.LUT UR4, UR18, 0x7ffffff8, URZ, 0xc0, !UPT ;  /* 0x7ffffff812047892 */ /* 0x000fc8000f8ec0ff */
[----:B------:R-:W-:Y:S01]  /*01d0*/  UIADD3 UR5, UPT, UPT, -UR4, URZ, URZ ;  /* 0x000000ff04057290 */ /* 0x000fe2000fffe1ff */
[----:B0-----:R-:W-:Y:S01]  /*01e0*/  MOV R2, UR20 ;  /* 0x0000001400027c02 */ /* 0x001fe20008000f00 */
[----:B------:R-:W-:Y:S01]  /*01f0*/  UIMAD.WIDE.U32 UR6, UR18, 0xc, UR22 ;  /* 0x0000000c120678a5 */ /* 0x000fe2000f8e0016 */
[----:B------:R-:W-:Y:S01]  /*0200*/  MOV R3, UR21 ;  /* 0x0000001500037c02 */ /* 0x000fe20008000f00 */
[----:B------:R-:W-:Y:S02]  /*0210*/  UIMAD.WIDE.U32 UR8, UR18, 0x10, UR22 ;  /* 0x00000010120878a5 */ /* 0x000fe4000f8e0016 */
[----:B------:R-:W-:Y:S01]  /*0220*/  UIMAD.WIDE.U32 UR10, UR18, 0x14, UR22 ;  /* 0x00000014120a78a5 */ /* 0x000fe2000f8e0016 */
[----:B------:R-:W-:Y:S01]  /*0230*/  IMAD.WIDE.U32 R2, R5, 0x4, R2 ;  /* 0x0000000405027825 */ /* 0x000fe200078e0002 */
[----:B------:R-:W-:Y:S02]  /*0240*/  UIMAD.WIDE.U32 UR12, UR18, 0x18, UR22 ;  /* 0x00000018120c78a5 */ /* 0x000fe4000f8e0016 */
[----:B------:R-:W-:Y:S01]  /*0250*/  UIMAD.WIDE.U32 UR14, UR18, 0x1c, UR22 ;  /* 0x0000001c120e78a5 */ /* 0x000fe2000f8e0016 */
[----:B------:R-:W-:-:S04]  /*0260*/  IADD3 R2, P0, PT, R2, 0x10, RZ ;  /* 0x0000001002027810 */ /* 0x000fc80007f1e0ff */
[----:B------:R-:W-:-:S09]  /*0270*/  IADD3.X R3, PT, PT, RZ, R3, RZ, P0, !PT ;  /* 0x00000003ff037210 */ /* 0x000fd200007fe4ff */
.L_x_11:
[----:B------:R-:W-:Y:S01]  /*0280*/  UIMAD.WIDE.U32 UR24, UR18, 0x4, UR22 ;  /* 0x00000004121878a5 */ /* 0x000fe2000f8e0016 */
[----:B------:R-:W-:Y:S01]  /*0290*/  IMAD.MOV.U32 R23, RZ, RZ, 0x4 ;  /* 0x00000004ff177424 */ /* 0x000fe200078e00ff */
[----:B------:R-:W-:Y:S01]  /*02a0*/  UIMAD.WIDE.U32 UR20, UR18, 0x8, UR22 ;  /* 0x00000008121478a5 */ /* 0x000fe2000f8e0016 */
[----:B------:R-:W-:Y:S01]  /*02b0*/  HFMA2 R11, -RZ, RZ, 0, 2.384185791015625e-07 ;  /* 0x00000004ff0b7431 */ /* 0x000fe200000001ff */
[----:B------:R-:W2:Y:S01]  /*02c0*/  LDG.E R21, desc[UR16][R2.64+-0x10] ;  /* 0xfffff01002157981 */ /* 0x000ea2000c1e1900 */
[----:B------:R-:W-:Y:S01]  /*02d0*/  IMAD.WIDE R22, R14, R23, UR22 ;  /* 0x000000160e167e25 */ /* 0x000fe2000f8e0217 */
[----:B------:R-:W-:Y:S02]  /*02e0*/  MOV R8, UR24 ;  /* 0x0000001800087c02 */ /* 0x000fe40008000f00 */
[----:B------:R-:W-:Y:S01]  /*02f0*/  MOV R9, UR25 ;  /* 0x0000001900097c02 */ /* 0x000fe20008000f00 */
[----:B------:R-:W3:Y:S01]  /*0300*/  LDG.E R19, desc[UR16][R2.64+-0xc] ;  /* 0xfffff41002137981 */ /* 0x000ee2000c1e1900 */
[----:B------:R-:W-:-:S02]  /*0310*/  MOV R24, UR20 ;  /* 0x0000001400187c02 */ /* 0x000fc40008000f00 */
[----:B------:R-:W-:Y:S01]  /*0320*/  MOV R25, UR21 ;  /* 0x0000001500197c02 */ /* 0x000fe20008000f00 */
[C---:B------:R-:W-:Y:S01]  /*0330*/  IMAD.WIDE R8, R14.reuse, 0x4, R8 ;  /* 0x000000040e087825 */ /* 0x040fe200078e0208 */
[----:B------:R-:W2:Y:S03]  /*0340*/  LDG.E R22, desc[UR16][R22.64] ;  /* 0x0000001016167981 */ /* 0x000ea6000c1e1900 */
[C---:B------:R-:W-:Y:S01]  /*0350*/  IMAD.WIDE R24, R14.reuse, 0x4, R24 ;  /* 0x000000040e187825 */ /* 0x040fe200078e0218 */
[----:B------:R0:W3:Y:S03]  /*0360*/  LDG.E R20, desc[UR16][R8.64] ;  /* 0x0000001008147981 */ /* 0x0000e6000c1e1900 */
[----:B------:R-:W-:Y:S01]  /*0370*/  IMAD.MOV.U32 R5, RZ, RZ, 0x4 ;  /* 0x00000004ff057424 */ /* 0x000fe200078e00ff */
[----:B------:R-:W4:Y:S01]  /*0380*/  LDG.E R18, desc[UR16][R24.64] ;  /* 0x0000001018127981 */ /* 0x000f22000c1e1900 */
[----:B------:R-:W-:Y:S01]  /*0390*/  IMAD.WIDE R10, R14, R11, UR6 ;  /* 0x000000060e0a7e25 */ /* 0x000fe2000f8e020b */
[----:B------:R-:W-:-:S02]  /*03a0*/  MOV R7, 0x4 ;  /* 0x0000000400077802 */ /* 0x000fc40000000f00 */
[----:B------:R-:W4:Y:S01]  /*03b0*/  LDG.E R17, desc[UR16][R2.64+-0x8] ;  /* 0xfffff81002117981 */ /* 0x000f22000c1e1900 */
[----:B0-----:R-:W-:Y:S02]  /*03c0*/  HFMA2 R9, -RZ, RZ, 0, 2.384185791015625e-07 ;  /* 0x00000004ff097431 */ /* 0x001fe400000001ff */
[C---:B------:R-:W-:Y:S01]  /*03d0*/  IMAD.WIDE R4, R14.reuse, R5, UR8 ;  /* 0x000000080e047e25 */ /* 0x040fe2000f8e0205 */
[----:B------:R0:W5:Y:S04]  /*03e0*/  LDG.E R16, desc[UR16][R10.64] ;  /* 0x000000100a107981 */ /* 0x000168000c1e1900 */
[----:B------:R-:W5:Y:S01]  /*03f0*/  LDG.E R15, desc[UR16][R2.64+-0x4] ;  /* 0xfffffc10020f7981 */ /* 0x000f62000c1e1900 */
[----:B------:R-:W-:Y:S01]  /*0400*/  IMAD.WIDE R6, R14, R7, UR10 ;  /* 0x0000000a0e067e25 */ /* 0x000fe2000f8e0207 */
[----:B------:R-:W-:-:S02]  /*0410*/  MOV R27, 0x4 ;  /* 0x00000004001b7802 */ /* 0x000fc40000000f00 */
[----:B------:R1:W5:Y:S01]  /*0420*/  LDG.E R4, desc[UR16][R4.64] ;  /* 0x0000001004047981 */ /* 0x000362000c1e1900 */
[----:B------:R-:W-:-:S03]  /*0430*/  IMAD.WIDE R8, R14, R9, UR12 ;  /* 0x0000000c0e087e25 */ /* 0x000fc6000f8e0209 */
[----:B------:R-:W5:Y:S01]  /*0440*/  LDG.E R23, desc[UR16][R2.64] ;  /* 0x0000001002177981 */ /* 0x000f62000c1e1900 */
[----:B0-----:R-:W-:-:S03]  /*0450*/  IMAD.WIDE R10, R14, R27, UR14 ;  /* 0x0000000e0e0a7e25 */ /* 0x001fc6000f8e021b */
[----:B------:R-:W5:Y:S04]  /*0460*/  LDG.E R7, desc[UR16][R6.64] ;  /* 0x0000001006077981 */ /* 0x000f68000c1e1900 */
[----:B------:R-:W5:Y:S04]  /*0470*/  LDG.E R24, desc[UR16][R2.64+0x4] ;  /* 0x0000041002187981 */ /* 0x000f68000c1e1900 */
[----:B------:R-:W5:Y:S04]  /*0480*/  LDG.E R8, desc[UR16][R8.64] ;  /* 0x0000001008087981 */ /* 0x000f68000c1e1900 */
[----:B------:R-:W5:Y:S04]  /*0490*/  LDG.E R25, desc[UR16][R2.64+0x8] ;  /* 0x0000081002197981 */ /* 0x000f68000c1e1900 */
[----:B------:R-:W5:Y:S04]  /*04a0*/  LDG.E R10, desc[UR16][R10.64] ;  /* 0x000000100a0a7981 */ /* 0x000f68000c1e1900 */
[----:B------:R0:W5:Y:S01]  /*04b0*/  LDG.E R27, desc[UR16][R2.64+0xc] ;  /* 0x00000c10021b7981 */ /* 0x000162000c1e1900 */
[----:B------:R-:W-:-:S04]  /*04c0*/  UIADD3 UR5, UPT, UPT, UR5, 0x8, URZ ;  /* 0x0000000805057890 */ /* 0x000fc8000fffe0ff */
[----:B------:R-:W-:Y:S01]  /*04d0*/  UISETP.NE.AND UP1, UPT, UR5, URZ, UPT ;  /* 0x000000ff0500728c */ /* 0x000fe2000bf25270 */
[----:B-1----:R-:W-:Y:S02]  /*04e0*/  MOV R5, UR18 ;  /* 0x0000001200057c02 */ /* 0x002fe40008000f00 */
[----:B0-----:R-:W-:-:S03]  /*04f0*/  IADD3 R2, P0, PT, R2, 0x20, RZ ;  /* 0x0000002002027810 */ /* 0x001fc60007f1e0ff */
[----:B------:R-:W-:Y:S01]  /*0500*/  IMAD R14, R5, 0x8, R14 ;  /* 0x00000008050e7824 */ /* 0x000fe200078e020e */
[----:B------:R-:W-:Y:S01]  /*0510*/  IADD3.X R3, PT, PT, RZ, R3, RZ, P0, !PT ;  /* 0x00000003ff037210 */ /* 0x000fe200007fe4ff */
[----:B--2---:R-:W-:-:S04]  /*0520*/  IMAD R21, R21, R22, R12 ;  /* 0x0000001615157224 */ /* 0x004fc800078e020c */
[----:B---3--:R-:W-:-:S04]  /*0530*/  IMAD R19, R19, R20, R21 ;  /* 0x0000001413137224 */ /* 0x008fc800078e0215 */
[----:B----4-:R-:W-:-:S04]  /*0540*/  IMAD R17, R17, R18, R19 ;  /* 0x0000001211117224 */ /* 0x010fc800078e0213 */
[----:B-----5:R-:W-:-:S04]  /*0550*/  IMAD R15, R15, R16, R17 ;  /* 0x000000100f0f7224 */ /* 0x020fc800078e0211 */
[----:B------:R-:W-:-:S04]  /*0560*/  IMAD R4, R23, R4, R15 ;  /* 0x0000000417047224 */ /* 0x000fc800078e020f */
[----:B------:R-:W-:-:S04]  /*0570*/  IMAD R4, R24, R7, R4 ;  /* 0x0000000718047224 */ /* 0x000fc800078e0204 */
[----:B------:R-:W-:-:S04]  /*0580*/  IMAD R4, R25, R8, R4 ;  /* 0x0000000819047224 */ /* 0x000fc800078e0204 */
[----:B------:R-:W-:Y:S01]  /*0590*/  IMAD R12, R27, R10, R4 ;  /* 0x0000000a1b0c7224 */ /* 0x000fe200078e0204 */
[----:B------:R-:W-:Y:S06]  /*05a0*/  BRA.U UP1, `(.L_x_11) ;  /* 0xfffffffd01347547 */ /* 0x000fec000b83ffff */
.L_x_10:
[----:B------:R-:W-:Y:S05]  /*05b0*/  BRA.U !UP0, `(.L_x_9) ;  /* 0x00000005083c7547 */ /* 0x000fea000b800000 */
[----:B------:R-:W-:Y:S01]  /*05c0*/  UISETP.GE.U32.AND UP0, UPT, UR19, 0x4, UPT ;  /* 0x000000041300788c */ /* 0x000fe2000bf06070 */
[----:B------:R-:W-:Y:S01]  /*05d0*/  IMAD R2, R0, UR18, RZ ;  /* 0x0000001200027c24 */ /* 0x000fe2000f8e02ff */
[----:B------:R-:W-:-:S04]  /*05e0*/  ULOP3.LUT UR5, UR18, 0x3, URZ, 0xc0, !UPT ;  /* 0x0000000312057892 */ /* 0x000fc8000f8ec0ff */
[----:B------:R-:W-:-:S03]  /*05f0*/  UISETP.NE.AND UP1, UPT, UR5, URZ, UPT ;  /* 0x000000ff0500728c */ /* 0x000fc6000bf25270 */
[----:B------:R-:W-:Y:S08]  /*0600*/  BRA.U !UP0, `(.L_x_12) ;  /* 0x00000001087c7547 */ /* 0x000ff0000b800000 */
[----:B------:R-:W0:Y:S01]  /*0610*/  LDC.64 R6, c[0x0][0x388] ;  /* 0x0000e200ff067b82 */ /* 0x000e220000000a00 */
[----:B------:R-:W1:Y:S01]  /*0620*/  LDCU.64 UR6, c[0x0][0x380] ;  /* 0x00007000ff0677ac */ /* 0x000e620008000a00 */
[----:B------:R-:W-:Y:S02]  /*0630*/  MOV R4, UR4 ;  /* 0x0000000400047c02 */ /* 0x000fe40008000f00 */
[----:B------:R-:W-:Y:S02]  /*0640*/  IADD3 R3, PT, PT, R2, UR4, RZ ;  /* 0x0000000402037c10 */ /* 0x000fe4000fffe0ff */
[----:B------:R-:W-:Y:S01]  /*0650*/  MOV R11, UR18 ;  /* 0x00000012000b7c02 */ /* 0x000fe20008000f00 */
[----:B------:R-:W-:Y:S01]  /*0660*/  IMAD R5, R4, UR18, R13 ;  /* 0x0000001204057c24 */ /* 0x000fe2000f8e020d */
[----:B------:R-:W2:Y:S01]  /*0670*/  LDC.64 R8, c[0x0][0x380] ;  /* 0x0000e000ff087b82 */ /* 0x000ea20000000a00 */
[----:B------:R-:W-:Y:S02]  /*0680*/  IADD3 R14, P0, PT, R2, UR4, RZ ;  /* 0x00000004020e7c10 */ /* 0x000fe4000ff1e0ff */
[----:B------:R-:W-:Y:S01]  /*0690*/  MOV R15, UR18 ;  /* 0x00000012000f7c02 */ /* 0x000fe20008000f00 */
[----:B0-----:R-:W-:-:S04]  /*06a0*/  IMAD.WIDE R6, R5, 0x4, R6 ;  /* 0x0000000405067825 */ /* 0x001fc800078e0206 */
[----:B------:R-:W-:Y:S01]  /*06b0*/  IMAD.WIDE.U32 R10, R11, 0x4, R6 ;  /* 0x000000040b0a7825 */ /* 0x000fe200078e0006 */
[----:B------:R-:W-:Y:S01]  /*06c0*/  MOV R17, UR18 ;  /* 0x0000001200117c02 */ /* 0x000fe20008000f00 */
[----:B------:R-:W3:Y:S02]  /*06d0*/  LDG.E R6, desc[UR16][R6.64] ;  /* 0x0000001006067981 */ /* 0x000ee4000c1e1900 */
[----:B--2---:R-:W-:Y:S01]  /*06e0*/  IMAD.WIDE.U32 R8, R3, 0x4, R8 ;  /* 0x0000000403087825 */ /* 0x004fe200078e0008 */
[----:B------:R-:W-:Y:S02]  /*06f0*/  IADD3.X R3, PT, PT, RZ, RZ, RZ, P0, !PT ;  /* 0x000000ffff037210 */ /* 0x000fe400007fe4ff */
[----:B-1----:R-:W-:-:S03]  /*0700*/  LEA R4, P0, R14, UR6, 0x2 ;  /* 0x000000060e047c11 */ /* 0x002fc6000f8010ff */
[----:B------:R-:W3:Y:S01]  /*0710*/  LDG.E R9, desc[UR16][R8.64] ;  /* 0x0000001008097981 */ /* 0x000ee2000c1e1900 */
[----:B------:R-:W-:Y:S01]  /*0720*/  LEA.HI.X R5, R14, UR7, R3, 0x2, P0 ;  /* 0x000000070e057c11 */ /* 0x000fe200080f1403 */
[----:B------:R-:W-:Y:S02]  /*0730*/  IMAD.WIDE.U32 R14, R15, 0x4, R10 ;  /* 0x000000040f0e7825 */ /* 0x000fe400078e000a */
[----:B------:R-:W2:Y:S04]  /*0740*/  LDG.E R3, desc[UR16][R10.64] ;  /* 0x000000100a037981 */ /* 0x000ea8000c1e1900 */
[----:B------:R-:W2:Y:S01]  /*0750*/  LDG.E R18, desc[UR16][R4.64+0x4] ;  /* 0x0000041004127981 */ /* 0x000ea2000c1e1900 */
[----:B------:R-:W-:-:S03]  /*0760*/  IMAD.WIDE.U32 R16, R17, 0x4, R14 ;  /* 0x0000000411107825 */ /* 0x000fc600078e000e */
[----:B------:R-:W4:Y:S04]  /*0770*/  LDG.E R19, desc[UR16][R14.64] ;  /* 0x000000100e137981 */ /* 0x000f28000c1e1900 */
[----:B------:R-:W4:Y:S04]  /*0780*/  LDG.E R20, desc[UR16][R4.64+0x8] ;  /* 0x0000081004147981 */ /* 0x000f28000c1e1900 */
[----:B------:R-:W5:Y:S04]  /*0790*/  LDG.E R22, desc[UR16][R4.64+0xc] ;  /* 0x00000c1004167981 */ /* 0x000f68000c1e1900 */
[----:B------:R-:W5:Y:S01]  /*07a0*/  LDG.E R16, desc[UR16][R16.64] ;  /* 0x0000001010107981 */ /* 0x000f62000c1e1900 */
[----:B------:R-:W-:Y:S01]  /*07b0*/  UIADD3 UR4, UPT, UPT, UR4, 0x4, URZ ;  /* 0x0000000404047890 */ /* 0x000fe2000fffe0ff */
[----:B---3--:R-:W-:-:S04]  /*07c0*/  IMAD R9, R9, R6, R12 ;  /* 0x0000000609097224 */ /* 0x008fc800078e020c */
[----:B--2---:R-:W-:-:S04]  /*07d0*/  IMAD R3, R18, R3, R9 ;  /* 0x0000000312037224 */ /* 0x004fc800078e0209 */
[----:B----4-:R-:W-:-:S04]  /*07e0*/  IMAD R3, R20, R19, R3 ;  /* 0x0000001314037224 */ /* 0x010fc800078e0203 */
[----:B-----5:R-:W-:-:S07]  /*07f0*/  IMAD R12, R22, R16, R3 ;  /* 0x00000010160c7224 */ /* 0x020fce00078e0203 */
.L_x_12:
[----:B------:R-:W-:Y:S05]  /*0800*/  BRA.U !UP1, `(.L_x_9) ;  /* 0x0000000109a87547 */ /* 0x000fea000b800000 */
[----:B------:R-:W-:Y:S01]  /*0810*/  UISETP.NE.AND UP0, UPT, UR5, 0x1, UPT ;  /* 0x000000010500788c */ /* 0x000fe2000bf05270 */
[----:B------:R-:W-:Y:S01]  /*0820*/  MOV R4, UR4 ;  /* 0x0000000400047c02 */ /* 0x000fe20008000f00 */
[----:B------:R-:W-:Y:S02]  /*0830*/  ULOP3.LUT UR5, UR18, 0x1, URZ, 0xc0, !UPT ;  /* 0x0000000112057892 */ /* 0x000fe4000f8ec0ff */
[----:B------:R-:W-:Y:S02]  /*0840*/  IMAD.U32 R17, RZ, RZ, UR18 ;  /* 0x00000012ff117e24 */ /* 0x000fe4000f8e00ff */
[----:B------:R-:W-:Y:S01]  /*0850*/  UISETP.NE.U32.AND UP1, UPT, UR5, 0x1, UPT ;  /* 0x000000010500788c */ /* 0x000fe2000bf25070 */
[----:B------:R-:W-:-:S04]  /*0860*/  PLOP3.LUT P1, PT, PT, PT, UP0, 0x80, 0x8 ;  /* 0x000000000008781c */ /* 0x000fc80003f2f008 */
[----:B------:R-:W0:Y:S01]  /*0870*/  @UP0 LDCU.128 UR8, c[0x0][0x380] ;  /* 0x00007000ff0807ac */ /* 0x000e220008000c00 */
[----:B------:R-:W-:Y:S01]  /*0880*/  PLOP3.LUT P0, PT, PT, PT, UP1, 0x80, 0x8 ;  /* 0x000000000008781c */ /* 0x000fe20003f0f018 */
[----:B------:R-:W1:Y:S04]  /*0890*/  @UP0 LDCU.64 UR6, c[0x0][0x380] ;  /* 0x00007000ff0607ac */ /* 0x000e680008000a00 */
[----:B------:R-:W2:Y:S03]  /*08a0*/  @!UP1 LDCU.128 UR12, c[0x0][0x380] ;  /* 0x00007000ff0c97ac */ /* 0x000ea60008000c00 */
[C---:B------:R-:W-:Y:S01]  /*08b0*/  @P1 VIADD R3, R2.reuse, UR4 ;  /* 0x0000000402031c36 */ /* 0x040fe20008000000 */
[----:B------:R-:W-:Y:S01]  /*08c0*/  @P1 IADD3 R5, P2, PT, R2, UR4, RZ ;  /* 0x0000000402051c10 */ /* 0x000fe2000ff5e0ff */
[----:B------:R-:W-:-:S03]  /*08d0*/  @UP0 UIADD3 UR4, UPT, UPT, UR4, 0x2, URZ ;  /* 0x0000000204040890 */ /* 0x000fc6000fffe0ff */
[----:B------:R-:W-:Y:S02]  /*08e0*/  @P1 IADD3.X R8, PT, PT, RZ, RZ, RZ, P2, !PT ;  /* 0x000000ffff081210 */ /* 0x000fe400017fe4ff */
[----:B0-----:R-:W-:Y:S02]  /*08f0*/  MOV R14, UR8 ;  /* 0x00000008000e7c02 */ /* 0x001fe40008000f00 */
[----:B------:R-:W-:Y:S02]  /*0900*/  MOV R15, UR9 ;  /* 0x00000009000f7c02 */ /* 0x000fe40008000f00 */
[----:B------:R-:W-:Y:S02]  /*0910*/  MOV R6, UR10 ;  /* 0x0000000a00067c02 */ /* 0x000fe40008000f00 */
[----:B------:R-:W-:Y:S01]  /*0920*/  MOV R7, UR11 ;  /* 0x0000000b00077c02 */ /* 0x000fe20008000f00 */
[----:B------:R-:W-:-:S04]  /*0930*/  @P1 IMAD.WIDE.U32 R14, R3, 0x4, R14 ;  /* 0x00000004030e1825 */ /* 0x000fc800078e000e */
[----:B------:R-:W-:Y:S01]  /*0940*/  @P1 IMAD R3, R4, UR18, R13 ;  /* 0x0000001204031c24 */ /* 0x000fe2000f8e020d */
[----:B-1----:R-:W-:Y:S02]  /*0950*/  @P1 LEA R4, P2, R5, UR6, 0x2 ;  /* 0x0000000605041c11 */ /* 0x002fe4000f8410ff */
[----:B------:R-:W-:Y:S01]  /*0960*/  MOV R18, UR4 ;  /* 0x0000000400127c02 */ /* 0x000fe20008000f00 */
[----:B------:R-:W-:Y:S01]  /*0970*/  @P1 IMAD.WIDE R6, R3, 0x4, R6 ;  /* 0x0000000403061825 */ /* 0x000fe200078e0206 */
[----:B------:R-:W-:Y:S01]  /*0980*/  @P1 LEA.HI.X R5, R5, UR7, R8, 0x2, P2 ;  /* 0x0000000705051c11 */ /* 0x000fe200090f1408 */
[----:B------:R-:W3:Y:S01]  /*0990*/  @P1 LDG.E R3, desc[UR16][R14.64] ;  /* 0x000000100e031981 */ /* 0x000ee2000c1e1900 */
[----:B--2---:R-:W-:Y:S01]  /*09a0*/  MOV R8, UR12 ;  /* 0x0000000c00087c02 */ /* 0x004fe20008000f00 */
[----:B------:R-:W-:Y:S01]  /*09b0*/  @!P0 IMAD R21, R18, UR18, R13 ;  /* 0x0000001212158c24 */ /* 0x000fe2000f8e020d */
[----:B------:R-:W-:Y:S01]  /*09c0*/  MOV R9, UR13 ;  /* 0x0000000d00097c02 */ /* 0x000fe20008000f00 */
[----:B------:R-:W-:Y:S01]  /*09d0*/  @P1 IMAD.WIDE.U32 R16, R17, 0x4, R6 ;  /* 0x0000000411101825 */ /* 0x000fe200078e0006 */
[----:B------:R-:W-:Y:S01]  /*09e0*/  @!P0 IADD3 R19, PT, PT, R2, UR4, RZ ;  /* 0x0000000402138c10 */ /* 0x000fe2000fffe0ff */
[----:B------:R-:W3:Y:S01]  /*09f0*/  @P1 LDG.E R6, desc[UR16][R6.64] ;  /* 0x0000001006061981 */ /* 0x000ee2000c1e1900 */
[----:B------:R-:W-:-:S02]  /*0a00*/  MOV R10, UR14 ;  /* 0x0000000e000a7c02 */ /* 0x000fc40008000f00 */
[----:B------:R-:W-:Y:S01]  /*0a10*/  MOV R11, UR15 ;  /* 0x0000000f000b7c02 */ /* 0x000fe20008000f00 */
[----:B------:R-:W-:Y:S01]  /*0a20*/  @!P0 IMAD.WIDE.U32 R8, R19, 0x4, R8 ;  /* 0x0000000413088825 */ /* 0x000fe200078e0008 */
[----:B------:R-:W2:Y:S03]  /*0a30*/  @P1 LDG.E R16, desc[UR16][R16.64] ;  /* 0x0000001010101981 */ /* 0x000ea6000c1e1900 */
[----:B------:R-:W-:Y:S01]  /*0a40*/  @!P0 IMAD.WIDE R10, R21, 0x4, R10 ;  /* 0x00000004150a8825 */ /* 0x000fe200078e020a */
[----:B------:R-:W2:Y:S04]  /*0a50*/  @P1 LDG.E R4, desc[UR16][R4.64+0x4] ;  /* 0x0000041004041981 */ /* 0x000ea8000c1e1900 */
[----:B------:R-:W4:Y:S04]  /*0a60*/  @!P0 LDG.E R9, desc[UR16][R8.64] ;  /* 0x0000001008098981 */ /* 0x000f28000c1e1900 */
[----:B------:R-:W4:Y:S01]  /*0a70*/  @!P0 LDG.E R10, desc[UR16][R10.64] ;  /* 0x000000100a0a8981 */ /* 0x000f22000c1e1900 */
[----:B---3--:R-:W-:-:S04]  /*0a80*/  @P1 IMAD R3, R3, R6, R12 ;  /* 0x0000000603031224 */ /* 0x008fc800078e020c */
[----:B--2---:R-:W-:-:S04]  /*0a90*/  @P1 IMAD R12, R4, R16, R3 ;  /* 0x00000010040c1224 */ /* 0x004fc800078e0203 */
[----:B----4-:R-:W-:-:S07]  /*0aa0*/  @!P0 IMAD R12, R9, R10, R12 ;  /* 0x0000000a090c8224 */ /* 0x010fce00078e020c */
.L_x_9:
[----:B------:R-:W-:Y:S05]  /*0ab0*/  BSYNC.RECONVERGENT B0 ;  /* 0x0000000000007941 */ /* 0x000fea0003800200 */
.L_x_8:
[----:B------:R-:W0:Y:S01]  /*0ac0*/  LDC.64 R2, c[0x0][0x390] ;  /* 0x0000e400ff027b82 */ /* 0x000e220000000a00 */
[----:B------:R-:W-:-:S04]  /*0ad0*/  IMAD R13, R0, UR18, R13 ;  /* 0x00000012000d7c24 */ /* 0x000fc8000f8e020d */
[----:B0-----:R-:W-:-:S05]  /*0ae0*/  IMAD.WIDE R2, R13, 0x4, R2 ;  /* 0x000000040d027825 */ /* 0x001fca00078e0202 */
[----:B------:R-:W-:Y:S01]  /*0af0*/  STG.E desc[UR16][R2.64], R12 ;  /* 0x0000000c02007986 */ /* 0x000fe2000c101910 */
[----:B------:R-:W-:Y:S05]  /*0b00*/  EXIT ;  /* 0x000000000000794d */ /* 0x000fea0003800000 */
.L_x_13:
        /* <DEDUP_REMOVED lines=15> */
.L_x_15:


//--------------------- .nv.shared._Z16matrixMultSharedPiS_S_ii --------------------------
	.section	.nv.shared._Z16matrixMultSharedPiS_S_ii,"aw",@nobits
	.sectionflags	@""
	.align	4
.nv.shared._Z16matrixMultSharedPiS_S_ii:
	.zero		5120


//--------------------- .nv.shared.reserved.0     --------------------------
	.section	.nv.shared.reserved.0,"aw",@nobits
	.weak		__nv_reservedSMEM_offset_0_alias
	.size		__nv_reservedSMEM_offset_0_alias, 0, 64
	.other		__nv_reservedSMEM_offset_0_alias,@"STO_CUDA_RESERVED_SHARED STV_DEFAULT"
__nv_reservedSMEM_offset_0_alias:
	.zero		0
	.zero		64


//--------------------- .nv.constant0._Z16matrixMultSharedPiS_S_ii --------------------------
	.section	.nv.constant0._Z16matrixMultSharedPiS_S_ii,"a",@progbits
	.sectionflags	@""
	.align	4
.nv.constant0._Z16matrixMultSharedPiS_S_ii:
	.zero		928


//--------------------- .nv.constant0._Z10matrixMultPiS_S_i --------------------------
	.section	.nv.constant0._Z10matrixMultPiS_S_i,"a",@progbits
	.sectionflags	@""
	.align	4
.nv.constant0._Z10matrixMultPiS_S_i:
	.zero		924


//--------------------- SYMBOLS --------------------------

	.type		.nv.reservedSmem.offset0,@object
	.size		.nv.reservedSmem.offset0,0x4
	.type		.nv.reservedSmem.cap,@object
	.size		.nv.reservedSmem.cap,0x4
